//
// Generated by NVIDIA NVVM Compiler
//
// Compiler Build ID: CL-36424714
// Cuda compilation tools, release 13.0, V13.0.88
// Based on NVVM 20.0.0
//

.version 9.0
.target sm_100
.address_size 64

	// .globl	_Z19NbodyKernelOnDeviceifPfiS_iS_
.extern .shared .align 16 .b8 reference_point_shared_mem[];

.visible .entry _Z19NbodyKernelOnDeviceifPfiS_iS_(
	.param .u32 _Z19NbodyKernelOnDeviceifPfiS_iS__param_0,
	.param .f32 _Z19NbodyKernelOnDeviceifPfiS_iS__param_1,
	.param .u64 .ptr .align 1 _Z19NbodyKernelOnDeviceifPfiS_iS__param_2,
	.param .u32 _Z19NbodyKernelOnDeviceifPfiS_iS__param_3,
	.param .u64 .ptr .align 1 _Z19NbodyKernelOnDeviceifPfiS_iS__param_4,
	.param .u32 _Z19NbodyKernelOnDeviceifPfiS_iS__param_5,
	.param .u64 .ptr .align 1 _Z19NbodyKernelOnDeviceifPfiS_iS__param_6
)
{
	.local .align 16 .b8 	__local_depot0[400];
	.reg .b64 	%SP;
	.reg .b64 	%SPL;
	.reg .pred 	%p<36>;
	.reg .b32 	%r<146>;
	.reg .b32 	%f<208>;
	.reg .b64 	%rd<43>;

	mov.u64 	%SPL, __local_depot0;
	ld.param.u32 	%r76, [_Z19NbodyKernelOnDeviceifPfiS_iS__param_0];
	ld.param.f32 	%f28, [_Z19NbodyKernelOnDeviceifPfiS_iS__param_1];
	ld.param.u64 	%rd6, [_Z19NbodyKernelOnDeviceifPfiS_iS__param_2];
	ld.param.u64 	%rd7, [_Z19NbodyKernelOnDeviceifPfiS_iS__param_4];
	ld.param.u32 	%r77, [_Z19NbodyKernelOnDeviceifPfiS_iS__param_5];
	ld.param.u64 	%rd5, [_Z19NbodyKernelOnDeviceifPfiS_iS__param_6];
	cvta.to.global.u64 	%rd1, %rd6;
	cvta.to.global.u64 	%rd2, %rd7;
	add.u64 	%rd3, %SPL, 0;
	mov.u32 	%r78, %ctaid.x;
	mov.u32 	%r1, %ntid.x;
	mov.u32 	%r2, %tid.x;
	mad.lo.s32 	%r3, %r78, %r1, %r2;
	mul.lo.s32 	%r126, %r76, %r3;
	setp.lt.s32 	%p1, %r76, 1;
	@%p1 bra 	$L__BB0_13;
	and.b32  	%r5, %r76, 15;
	setp.lt.u32 	%p2, %r76, 16;
	mov.b32 	%r116, 0;
	@%p2 bra 	$L__BB0_4;
	and.b32  	%r116, %r76, 2147483632;
	mov.b32 	%r125, 0;
$L__BB0_3:
	.pragma "nounroll";
	mul.wide.s32 	%rd9, %r126, 4;
	add.s64 	%rd10, %rd1, %rd9;
	ld.global.f32 	%f29, [%rd10];
	mul.wide.u32 	%rd11, %r125, 4;
	add.s64 	%rd12, %rd3, %rd11;
	ld.global.f32 	%f30, [%rd10+4];
	ld.global.f32 	%f31, [%rd10+8];
	ld.global.f32 	%f32, [%rd10+12];
	st.local.v4.f32 	[%rd12], {%f29, %f30, %f31, %f32};
	ld.global.f32 	%f33, [%rd10+16];
	ld.global.f32 	%f34, [%rd10+20];
	ld.global.f32 	%f35, [%rd10+24];
	ld.global.f32 	%f36, [%rd10+28];
	st.local.v4.f32 	[%rd12+16], {%f33, %f34, %f35, %f36};
	ld.global.f32 	%f37, [%rd10+32];
	ld.global.f32 	%f38, [%rd10+36];
	ld.global.f32 	%f39, [%rd10+40];
	ld.global.f32 	%f40, [%rd10+44];
	st.local.v4.f32 	[%rd12+32], {%f37, %f38, %f39, %f40};
	ld.global.f32 	%f41, [%rd10+48];
	ld.global.f32 	%f42, [%rd10+52];
	ld.global.f32 	%f43, [%rd10+56];
	ld.global.f32 	%f44, [%rd10+60];
	st.local.v4.f32 	[%rd12+48], {%f41, %f42, %f43, %f44};
	add.s32 	%r125, %r125, 16;
	add.s32 	%r126, %r126, 16;
	setp.eq.s32 	%p3, %r125, %r116;
	@%p3 bra 	$L__BB0_4;
	bra.uni 	$L__BB0_3;
$L__BB0_4:
	setp.eq.s32 	%p4, %r5, 0;
	@%p4 bra 	$L__BB0_13;
	and.b32  	%r9, %r76, 7;
	setp.lt.u32 	%p5, %r5, 8;
	@%p5 bra 	$L__BB0_7;
	mul.wide.s32 	%rd13, %r126, 4;
	add.s64 	%rd14, %rd1, %rd13;
	ld.global.f32 	%f45, [%rd14];
	mul.wide.u32 	%rd15, %r116, 4;
	add.s64 	%rd16, %rd3, %rd15;
	st.local.f32 	[%rd16], %f45;
	ld.global.f32 	%f46, [%rd14+4];
	st.local.f32 	[%rd16+4], %f46;
	ld.global.f32 	%f47, [%rd14+8];
	st.local.f32 	[%rd16+8], %f47;
	ld.global.f32 	%f48, [%rd14+12];
	st.local.f32 	[%rd16+12], %f48;
	ld.global.f32 	%f49, [%rd14+16];
	st.local.f32 	[%rd16+16], %f49;
	ld.global.f32 	%f50, [%rd14+20];
	st.local.f32 	[%rd16+20], %f50;
	ld.global.f32 	%f51, [%rd14+24];
	st.local.f32 	[%rd16+24], %f51;
	ld.global.f32 	%f52, [%rd14+28];
	st.local.f32 	[%rd16+28], %f52;
	add.s32 	%r126, %r126, 8;
	add.s32 	%r116, %r116, 8;
$L__BB0_7:
	setp.eq.s32 	%p6, %r9, 0;
	@%p6 bra 	$L__BB0_13;
	and.b32  	%r14, %r76, 3;
	setp.lt.u32 	%p7, %r9, 4;
	@%p7 bra 	$L__BB0_10;
	mul.wide.s32 	%rd17, %r126, 4;
	add.s64 	%rd18, %rd1, %rd17;
	ld.global.f32 	%f53, [%rd18];
	mul.wide.u32 	%rd19, %r116, 4;
	add.s64 	%rd20, %rd3, %rd19;
	st.local.f32 	[%rd20], %f53;
	ld.global.f32 	%f54, [%rd18+4];
	st.local.f32 	[%rd20+4], %f54;
	ld.global.f32 	%f55, [%rd18+8];
	st.local.f32 	[%rd20+8], %f55;
	ld.global.f32 	%f56, [%rd18+12];
	st.local.f32 	[%rd20+12], %f56;
	add.s32 	%r126, %r126, 4;
	add.s32 	%r116, %r116, 4;
$L__BB0_10:
	setp.eq.s32 	%p8, %r14, 0;
	@%p8 bra 	$L__BB0_13;
	mov.b32 	%r124, 0;
$L__BB0_12:
	.pragma "nounroll";
	mul.wide.s32 	%rd21, %r126, 4;
	add.s64 	%rd22, %rd1, %rd21;
	ld.global.f32 	%f57, [%rd22];
	mul.wide.u32 	%rd23, %r116, 4;
	add.s64 	%rd24, %rd3, %rd23;
	st.local.f32 	[%rd24], %f57;
	add.s32 	%r116, %r116, 1;
	add.s32 	%r126, %r126, 1;
	add.s32 	%r124, %r124, 1;
	setp.ne.s32 	%p9, %r124, %r14;
	@%p9 bra 	$L__BB0_12;
$L__BB0_13:
	setp.lt.s32 	%p10, %r77, 1;
	mov.f32 	%f206, 0f00000000;
	@%p10 bra 	$L__BB0_50;
	mul.lo.s32 	%r25, %r76, %r2;
	and.b32  	%r26, %r76, 15;
	and.b32  	%r27, %r76, 7;
	add.s32 	%r28, %r27, -1;
	and.b32  	%r29, %r76, 3;
	mov.f32 	%f60, 0f3F000000;
	cvt.sat.f32.f32 	%f61, %f60;
	mov.f32 	%f62, 0f4B400001;
	mov.f32 	%f63, 0f437C0000;
	fma.rm.f32 	%f64, %f61, %f63, %f62;
	add.f32 	%f65, %f64, 0fCB40007F;
	neg.f32 	%f1, %f65;
	mov.b32 	%r83, %f64;
	shl.b32 	%r84, %r83, 23;
	mov.b32 	%f2, %r84;
	and.b32  	%r30, %r1, 3;
	and.b32  	%r31, %r76, 2147483640;
	and.b32  	%r32, %r76, 1;
	and.b32  	%r85, %r76, 2147483632;
	neg.s32 	%r33, %r85;
	shl.b32 	%r86, %r25, 2;
	mov.u32 	%r87, reference_point_shared_mem;
	add.s32 	%r88, %r86, %r87;
	add.s32 	%r34, %r88, 32;
	mov.f32 	%f206, 0f00000000;
	mov.b32 	%r127, 0;
	mov.u32 	%r128, %r127;
$L__BB0_15:
	setp.lt.s32 	%p11, %r76, 1;
	mad.lo.s32 	%r89, %r127, %r1, %r2;
	mul.lo.s32 	%r134, %r89, %r76;
	@%p11 bra 	$L__BB0_29;
	setp.lt.u32 	%p12, %r76, 16;
	mov.u32 	%r133, %r25;
	@%p12 bra 	$L__BB0_19;
	mov.u32 	%r129, %r34;
	mov.u32 	%r130, %r33;
	mov.u32 	%r133, %r25;
$L__BB0_18:
	.pragma "nounroll";
	mul.wide.s32 	%rd25, %r134, 4;
	add.s64 	%rd26, %rd2, %rd25;
	ld.global.f32 	%f66, [%rd26];
	st.shared.f32 	[%r129+-32], %f66;
	ld.global.f32 	%f67, [%rd26+4];
	st.shared.f32 	[%r129+-28], %f67;
	ld.global.f32 	%f68, [%rd26+8];
	st.shared.f32 	[%r129+-24], %f68;
	ld.global.f32 	%f69, [%rd26+12];
	st.shared.f32 	[%r129+-20], %f69;
	ld.global.f32 	%f70, [%rd26+16];
	st.shared.f32 	[%r129+-16], %f70;
	ld.global.f32 	%f71, [%rd26+20];
	st.shared.f32 	[%r129+-12], %f71;
	ld.global.f32 	%f72, [%rd26+24];
	st.shared.f32 	[%r129+-8], %f72;
	ld.global.f32 	%f73, [%rd26+28];
	st.shared.f32 	[%r129+-4], %f73;
	ld.global.f32 	%f74, [%rd26+32];
	st.shared.f32 	[%r129], %f74;
	ld.global.f32 	%f75, [%rd26+36];
	st.shared.f32 	[%r129+4], %f75;
	ld.global.f32 	%f76, [%rd26+40];
	st.shared.f32 	[%r129+8], %f76;
	ld.global.f32 	%f77, [%rd26+44];
	st.shared.f32 	[%r129+12], %f77;
	ld.global.f32 	%f78, [%rd26+48];
	st.shared.f32 	[%r129+16], %f78;
	ld.global.f32 	%f79, [%rd26+52];
	st.shared.f32 	[%r129+20], %f79;
	ld.global.f32 	%f80, [%rd26+56];
	st.shared.f32 	[%r129+24], %f80;
	ld.global.f32 	%f81, [%rd26+60];
	st.shared.f32 	[%r129+28], %f81;
	add.s32 	%r133, %r133, 16;
	add.s32 	%r134, %r134, 16;
	add.s32 	%r130, %r130, 16;
	add.s32 	%r129, %r129, 64;
	setp.ne.s32 	%p13, %r130, 0;
	@%p13 bra 	$L__BB0_18;
$L__BB0_19:
	setp.eq.s32 	%p14, %r26, 0;
	@%p14 bra 	$L__BB0_29;
	add.s32 	%r90, %r26, -1;
	setp.lt.u32 	%p15, %r90, 7;
	@%p15 bra 	$L__BB0_22;
	mul.wide.s32 	%rd27, %r134, 4;
	add.s64 	%rd28, %rd2, %rd27;
	ld.global.f32 	%f82, [%rd28];
	shl.b32 	%r91, %r133, 2;
	mov.u32 	%r92, reference_point_shared_mem;
	add.s32 	%r93, %r92, %r91;
	st.shared.f32 	[%r93], %f82;
	ld.global.f32 	%f83, [%rd28+4];
	st.shared.f32 	[%r93+4], %f83;
	ld.global.f32 	%f84, [%rd28+8];
	st.shared.f32 	[%r93+8], %f84;
	ld.global.f32 	%f85, [%rd28+12];
	st.shared.f32 	[%r93+12], %f85;
	ld.global.f32 	%f86, [%rd28+16];
	st.shared.f32 	[%r93+16], %f86;
	ld.global.f32 	%f87, [%rd28+20];
	st.shared.f32 	[%r93+20], %f87;
	ld.global.f32 	%f88, [%rd28+24];
	st.shared.f32 	[%r93+24], %f88;
	ld.global.f32 	%f89, [%rd28+28];
	st.shared.f32 	[%r93+28], %f89;
	add.s32 	%r134, %r134, 8;
	add.s32 	%r133, %r133, 8;
$L__BB0_22:
	setp.eq.s32 	%p16, %r27, 0;
	@%p16 bra 	$L__BB0_29;
	setp.lt.u32 	%p17, %r28, 3;
	@%p17 bra 	$L__BB0_25;
	mul.wide.s32 	%rd29, %r134, 4;
	add.s64 	%rd30, %rd2, %rd29;
	ld.global.f32 	%f90, [%rd30];
	shl.b32 	%r94, %r133, 2;
	mov.u32 	%r95, reference_point_shared_mem;
	add.s32 	%r96, %r95, %r94;
	st.shared.f32 	[%r96], %f90;
	ld.global.f32 	%f91, [%rd30+4];
	st.shared.f32 	[%r96+4], %f91;
	ld.global.f32 	%f92, [%rd30+8];
	st.shared.f32 	[%r96+8], %f92;
	ld.global.f32 	%f93, [%rd30+12];
	st.shared.f32 	[%r96+12], %f93;
	add.s32 	%r134, %r134, 4;
	add.s32 	%r133, %r133, 4;
$L__BB0_25:
	setp.eq.s32 	%p18, %r29, 0;
	@%p18 bra 	$L__BB0_29;
	setp.eq.s32 	%p19, %r29, 1;
	mul.wide.s32 	%rd31, %r134, 4;
	add.s64 	%rd4, %rd2, %rd31;
	ld.global.f32 	%f94, [%rd4];
	shl.b32 	%r97, %r133, 2;
	mov.u32 	%r98, reference_point_shared_mem;
	add.s32 	%r60, %r98, %r97;
	st.shared.f32 	[%r60], %f94;
	@%p19 bra 	$L__BB0_29;
	setp.eq.s32 	%p20, %r29, 2;
	ld.global.f32 	%f95, [%rd4+4];
	st.shared.f32 	[%r60+4], %f95;
	@%p20 bra 	$L__BB0_29;
	ld.global.f32 	%f96, [%rd4+8];
	st.shared.f32 	[%r60+8], %f96;
$L__BB0_29:
	bar.sync 	0;
	@%p11 bra 	$L__BB0_43;
	mov.b32 	%r140, 0;
	mov.u32 	%r139, reference_point_shared_mem;
$L__BB0_31:
	setp.lt.u32 	%p27, %r76, 8;
	mov.b32 	%r143, 0;
	mov.f32 	%f202, 0f00000000;
	@%p27 bra 	$L__BB0_34;
	mov.b32 	%r141, 0;
	mov.f32 	%f202, 0f00000000;
$L__BB0_33:
	.pragma "nounroll";
	mul.wide.u32 	%rd32, %r141, 4;
	add.s64 	%rd33, %rd3, %rd32;
	ld.local.v4.f32 	{%f108, %f109, %f110, %f111}, [%rd33];
	shl.b32 	%r105, %r141, 2;
	add.s32 	%r106, %r139, %r105;
	ld.shared.f32 	%f112, [%r106];
	sub.f32 	%f113, %f108, %f112;
	div.rn.f32 	%f114, %f113, %f28;
	fma.rn.f32 	%f115, %f114, %f114, %f202;
	ld.shared.f32 	%f116, [%r106+4];
	sub.f32 	%f117, %f109, %f116;
	div.rn.f32 	%f118, %f117, %f28;
	fma.rn.f32 	%f119, %f118, %f118, %f115;
	ld.shared.f32 	%f120, [%r106+8];
	sub.f32 	%f121, %f110, %f120;
	div.rn.f32 	%f122, %f121, %f28;
	fma.rn.f32 	%f123, %f122, %f122, %f119;
	ld.shared.f32 	%f124, [%r106+12];
	sub.f32 	%f125, %f111, %f124;
	div.rn.f32 	%f126, %f125, %f28;
	fma.rn.f32 	%f127, %f126, %f126, %f123;
	ld.local.v4.f32 	{%f128, %f129, %f130, %f131}, [%rd33+16];
	ld.shared.f32 	%f132, [%r106+16];
	sub.f32 	%f133, %f128, %f132;
	div.rn.f32 	%f134, %f133, %f28;
	fma.rn.f32 	%f135, %f134, %f134, %f127;
	ld.shared.f32 	%f136, [%r106+20];
	sub.f32 	%f137, %f129, %f136;
	div.rn.f32 	%f138, %f137, %f28;
	fma.rn.f32 	%f139, %f138, %f138, %f135;
	ld.shared.f32 	%f140, [%r106+24];
	sub.f32 	%f141, %f130, %f140;
	div.rn.f32 	%f142, %f141, %f28;
	fma.rn.f32 	%f143, %f142, %f142, %f139;
	ld.shared.f32 	%f144, [%r106+28];
	sub.f32 	%f145, %f131, %f144;
	div.rn.f32 	%f146, %f145, %f28;
	fma.rn.f32 	%f202, %f146, %f146, %f143;
	add.s32 	%r141, %r141, 8;
	setp.ne.s32 	%p28, %r141, %r31;
	mov.u32 	%r143, %r31;
	@%p28 bra 	$L__BB0_33;
$L__BB0_34:
	setp.eq.s32 	%p29, %r27, 0;
	@%p29 bra 	$L__BB0_42;
	setp.lt.u32 	%p30, %r28, 3;
	@%p30 bra 	$L__BB0_37;
	mul.wide.u32 	%rd34, %r143, 4;
	add.s64 	%rd35, %rd3, %rd34;
	ld.local.f32 	%f148, [%rd35];
	shl.b32 	%r107, %r143, 2;
	add.s32 	%r108, %r139, %r107;
	ld.shared.f32 	%f149, [%r108];
	sub.f32 	%f150, %f148, %f149;
	div.rn.f32 	%f151, %f150, %f28;
	fma.rn.f32 	%f152, %f151, %f151, %f202;
	ld.local.f32 	%f153, [%rd35+4];
	ld.shared.f32 	%f154, [%r108+4];
	sub.f32 	%f155, %f153, %f154;
	div.rn.f32 	%f156, %f155, %f28;
	fma.rn.f32 	%f157, %f156, %f156, %f152;
	ld.local.f32 	%f158, [%rd35+8];
	ld.shared.f32 	%f159, [%r108+8];
	sub.f32 	%f160, %f158, %f159;
	div.rn.f32 	%f161, %f160, %f28;
	fma.rn.f32 	%f162, %f161, %f161, %f157;
	ld.local.f32 	%f163, [%rd35+12];
	ld.shared.f32 	%f164, [%r108+12];
	sub.f32 	%f165, %f163, %f164;
	div.rn.f32 	%f166, %f165, %f28;
	fma.rn.f32 	%f202, %f166, %f166, %f162;
	add.s32 	%r143, %r143, 4;
$L__BB0_37:
	setp.eq.s32 	%p31, %r29, 0;
	@%p31 bra 	$L__BB0_42;
	setp.eq.s32 	%p32, %r29, 1;
	@%p32 bra 	$L__BB0_40;
	mul.wide.u32 	%rd36, %r143, 4;
	add.s64 	%rd37, %rd3, %rd36;
	ld.local.f32 	%f168, [%rd37];
	shl.b32 	%r109, %r143, 2;
	add.s32 	%r110, %r139, %r109;
	ld.shared.f32 	%f169, [%r110];
	sub.f32 	%f170, %f168, %f169;
	div.rn.f32 	%f171, %f170, %f28;
	fma.rn.f32 	%f172, %f171, %f171, %f202;
	ld.local.f32 	%f173, [%rd37+4];
	ld.shared.f32 	%f174, [%r110+4];
	sub.f32 	%f175, %f173, %f174;
	div.rn.f32 	%f176, %f175, %f28;
	fma.rn.f32 	%f202, %f176, %f176, %f172;
	add.s32 	%r143, %r143, 2;
$L__BB0_40:
	setp.eq.s32 	%p33, %r32, 0;
	@%p33 bra 	$L__BB0_42;
	mul.wide.u32 	%rd38, %r143, 4;
	add.s64 	%rd39, %rd3, %rd38;
	ld.local.f32 	%f177, [%rd39];
	shl.b32 	%r111, %r143, 2;
	add.s32 	%r112, %r139, %r111;
	ld.shared.f32 	%f178, [%r112];
	sub.f32 	%f179, %f177, %f178;
	div.rn.f32 	%f180, %f179, %f28;
	fma.rn.f32 	%f202, %f180, %f180, %f202;
$L__BB0_42:
	mul.f32 	%f181, %f202, 0fBF000000;
	fma.rn.f32 	%f182, %f181, 0f3BBB989D, 0f3F000000;
	cvt.sat.f32.f32 	%f183, %f182;
	mov.f32 	%f184, 0f4B400001;
	mov.f32 	%f185, 0f437C0000;
	fma.rm.f32 	%f186, %f183, %f185, %f184;
	add.f32 	%f187, %f186, 0fCB40007F;
	neg.f32 	%f188, %f187;
	fma.rn.f32 	%f189, %f181, 0f3FB8AA3B, %f188;
	fma.rn.f32 	%f190, %f181, 0f32A57060, %f189;
	mov.b32 	%r113, %f186;
	shl.b32 	%r114, %r113, 23;
	mov.b32 	%f191, %r114;
	ex2.approx.ftz.f32 	%f192, %f190;
	fma.rn.f32 	%f206, %f192, %f191, %f206;
	add.s32 	%r140, %r140, 1;
	shl.b32 	%r115, %r76, 2;
	add.s32 	%r139, %r139, %r115;
	setp.eq.s32 	%p34, %r140, %r1;
	@%p34 bra 	$L__BB0_49;
	bra.uni 	$L__BB0_31;
$L__BB0_43:
	setp.lt.u32 	%p22, %r1, 4;
	@%p22 bra 	$L__BB0_46;
	ex2.approx.ftz.f32 	%f98, %f1;
	mul.f32 	%f18, %f98, %f2;
	mov.b32 	%r145, 0;
$L__BB0_45:
	add.f32 	%f99, %f206, %f18;
	add.f32 	%f100, %f99, %f18;
	add.f32 	%f101, %f100, %f18;
	add.f32 	%f206, %f101, %f18;
	add.s32 	%r145, %r145, 4;
	and.b32  	%r100, %r1, 2044;
	setp.ne.s32 	%p23, %r145, %r100;
	@%p23 bra 	$L__BB0_45;
$L__BB0_46:
	setp.eq.s32 	%p24, %r30, 0;
	@%p24 bra 	$L__BB0_49;
	setp.eq.s32 	%p25, %r30, 1;
	ex2.approx.ftz.f32 	%f102, %f1;
	mul.f32 	%f23, %f102, %f2;
	add.f32 	%f206, %f206, %f23;
	@%p25 bra 	$L__BB0_49;
	setp.eq.s32 	%p26, %r30, 2;
	add.f32 	%f103, %f206, %f23;
	add.f32 	%f104, %f103, %f23;
	selp.f32 	%f206, %f103, %f104, %p26;
$L__BB0_49:
	bar.sync 	0;
	add.s32 	%r128, %r128, %r1;
	add.s32 	%r127, %r127, 1;
	setp.lt.s32 	%p35, %r128, %r77;
	@%p35 bra 	$L__BB0_15;
$L__BB0_50:
	cvta.to.global.u64 	%rd40, %rd5;
	mul.wide.s32 	%rd41, %r3, 4;
	add.s64 	%rd42, %rd40, %rd41;
	st.global.f32 	[%rd42], %f206;
	ret;

}


// ===== COMPILED SASS (sm_100) =====

	.target	sm_100

	.elftype	@"ET_EXEC"


//--------------------- .note.nv.tkinfo           --------------------------
	.section	.note.nv.tkinfo,"",@"SHT_NOTE"
	.sectionflags	@"SHF_NOTE_NV_TKINFO"
	.tkinfo
        /*0018*/ 	.word	0x00000002
        /*0030*/ 	.string	""
        /*0030*/ 	.string	"ptxas"
        /*0030*/ 	.string	"Cuda compilation tools, release 13.0, V13.0.88"
        /*0030*/ 	.string	"Build cuda_13.0.r13.0/compiler.36424714_0"
        /*0030*/ 	.string	"-arch sm_100 -m 64 "



//--------------------- .note.nv.cuinfo           --------------------------
	.section	.note.nv.cuinfo,"",@"SHT_NOTE"
	.sectionflags	@"SHF_NOTE_NV_CUINFO"
        /*0018*/ 	.short	0x0002
        /*001a*/ 	.short	0x0064
        /*001c*/ 	.short	0x0082
	.zero		2


//--------------------- .nv.info                  --------------------------
	.section	.nv.info,"",@"SHT_CUDA_INFO"
	.align	4


	//----- nvinfo : EIATTR_REGCOUNT
	.align		4
        /*0000*/ 	.byte	0x04, 0x2f
        /*0002*/ 	.short	(.L_1 - .L_0)
	.align		4
.L_0:
        /*0004*/ 	.word	index@(_Z19NbodyKernelOnDeviceifPfiS_iS_)
        /*0008*/ 	.word	0x0000001f


	//----- nvinfo : EIATTR_FRAME_SIZE
	.align		4
.L_1:
        /*000c*/ 	.byte	0x04, 0x11
        /*000e*/ 	.short	(.L_3 - .L_2)
	.align		4
.L_2:
        /*0010*/ 	.word	index@($__internal_0_$__cuda_sm3x_div_rn_noftz_f32_slowpath)
        /*0014*/ 	.word	0x00000190


	//----- nvinfo : EIATTR_FRAME_SIZE
	.align		4
.L_3:
        /*0018*/ 	.byte	0x04, 0x11
        /*001a*/ 	.short	(.L_5 - .L_4)
	.align		4
.L_4:
        /*001c*/ 	.word	index@(_Z19NbodyKernelOnDeviceifPfiS_iS_)
        /*0020*/ 	.word	0x00000190


	//----- nvinfo : EIATTR_MIN_STACK_SIZE
	.align		4
.L_5:
        /*0024*/ 	.byte	0x04, 0x12
        /*0026*/ 	.short	(.L_7 - .L_6)
	.align		4
.L_6:
        /*0028*/ 	.word	index@(_Z19NbodyKernelOnDeviceifPfiS_iS_)
        /*002c*/ 	.word	0x00000190
.L_7:


//--------------------- .nv.compat                --------------------------
	.section	.nv.compat,"",@"SHT_CUDA_COMPAT_INFO"
	.align	4
        /*0000*/ 	.byte	0x02, 0x09, 0x00, 0x00, 0x02, 0x02, 0x01, 0x00, 0x02, 0x05, 0x05, 0x00, 0x03, 0x07, 0x01, 0x01
        /*0010*/ 	.byte	0x02, 0x03, 0x00, 0x00, 0x02, 0x06, 0x01, 0x00, 0x04, 0x0b, 0x08, 0x00, 0x01, 0x00, 0x00, 0x00
        /*0020*/ 	.byte	0x00, 0x00, 0x00, 0x00


//--------------------- .nv.info._Z19NbodyKernelOnDeviceifPfiS_iS_ --------------------------
	.section	.nv.info._Z19NbodyKernelOnDeviceifPfiS_iS_,"",@"SHT_CUDA_INFO"
	.sectionflags	@""
	.align	4


	//----- nvinfo : EIATTR_CUDA_API_VERSION
	.align		4
        /*0000*/ 	.byte	0x04, 0x37
        /*0002*/ 	.short	(.L_9 - .L_8)
.L_8:
        /*0004*/ 	.word	0x00000082


	//----- nvinfo : EIATTR_KPARAM_INFO
	.align		4
.L_9:
        /*0008*/ 	.byte	0x04, 0x17
        /*000a*/ 	.short	(.L_11 - .L_10)
.L_10:
        /*000c*/ 	.word	0x00000000
        /*0010*/ 	.short	0x0006
        /*0012*/ 	.short	0x0028
        /*0014*/ 	.byte	0x00, 0xf5, 0x21, 0x00


	//----- nvinfo : EIATTR_KPARAM_INFO
	.align		4
.L_11:
        /*0018*/ 	.byte	0x04, 0x17
        /*001a*/ 	.short	(.L_13 - .L_12)
.L_12:
        /*001c*/ 	.word	0x00000000
        /*0020*/ 	.short	0x0005
        /*0022*/ 	.short	0x0020
        /*0024*/ 	.byte	0x00, 0xf0, 0x11, 0x00


	//----- nvinfo : EIATTR_KPARAM_INFO
	.align		4
.L_13:
        /*0028*/ 	.byte	0x04, 0x17
        /*002a*/ 	.short	(.L_15 - .L_14)
.L_14:
        /*002c*/ 	.word	0x00000000
        /*0030*/ 	.short	0x0004
        /*0032*/ 	.short	0x0018
        /*0034*/ 	.byte	0x00, 0xf5, 0x21, 0x00


	//----- nvinfo : EIATTR_KPARAM_INFO
	.align		4
.L_15:
        /*0038*/ 	.byte	0x04, 0x17
        /*003a*/ 	.short	(.L_17 - .L_16)
.L_16:
        /*003c*/ 	.word	0x00000000
        /*0040*/ 	.short	0x0003
        /*0042*/ 	.short	0x0010
        /*0044*/ 	.byte	0x00, 0xf0, 0x11, 0x00


	//----- nvinfo : EIATTR_KPARAM_INFO
	.align		4
.L_17:
        /*0048*/ 	.byte	0x04, 0x17
        /*004a*/ 	.short	(.L_19 - .L_18)
.L_18:
        /*004c*/ 	.word	0x00000000
        /*0050*/ 	.short	0x0002
        /*0052*/ 	.short	0x0008
        /*0054*/ 	.byte	0x00, 0xf5, 0x21, 0x00


	//----- nvinfo : EIATTR_KPARAM_INFO
	.align		4
.L_19:
        /*0058*/ 	.byte	0x04, 0x17
        /*005a*/ 	.short	(.L_21 - .L_20)
.L_20:
        /*005c*/ 	.word	0x00000000
        /*0060*/ 	.short	0x0001
        /*0062*/ 	.short	0x0004
        /*0064*/ 	.byte	0x00, 0xf0, 0x11, 0x00


	//----- nvinfo : EIATTR_KPARAM_INFO
	.align		4
.L_21:
        /*0068*/ 	.byte	0x04, 0x17
        /*006a*/ 	.short	(.L_23 - .L_22)
.L_22:
        /*006c*/ 	.word	0x00000000
        /*0070*/ 	.short	0x0000
        /*0072*/ 	.short	0x0000
        /*0074*/ 	.byte	0x00, 0xf0, 0x11, 0x00


	//----- nvinfo : EIATTR_SPARSE_MMA_MASK
	.align		4
.L_23:
        /*0078*/ 	.byte	0x03, 0x50
        /*007a*/ 	.short	0x0000


	//----- nvinfo : EIATTR_MAXREG_COUNT
	.align		4
        /*007c*/ 	.byte	0x03, 0x1b
        /*007e*/ 	.short	0x00ff


	//----- nvinfo : EIATTR_NUM_BARRIERS
	.align		4
        /*0080*/ 	.byte	0x02, 0x4c
        /*0082*/ 	.byte	0x01
	.zero		1


	//----- nvinfo : EIATTR_MERCURY_ISA_VERSION
	.align		4
        /*0084*/ 	.byte	0x03, 0x5f
        /*0086*/ 	.short	0x0101


	//----- nvinfo : EIATTR_VRC_CTA_INIT_COUNT
	.align		4
        /*0088*/ 	.byte	0x02, 0x4a
	.zero		1
	.zero		1


	//----- nvinfo : EIATTR_EXIT_INSTR_OFFSETS
	.align		4
        /*008c*/ 	.byte	0x04, 0x1c
        /*008e*/ 	.short	(.L_25 - .L_24)


	//   ....[0]....
.L_24:
        /*0090*/ 	.word	0x000025c0


	//----- nvinfo : EIATTR_CRS_STACK_SIZE
	.align		4
.L_25:
        /*0094*/ 	.byte	0x04, 0x1e
        /*0096*/ 	.short	(.L_27 - .L_26)
.L_26:
        /*0098*/ 	.word	0x00000000


	//----- nvinfo : EIATTR_CBANK_PARAM_SIZE
	.align		4
.L_27:
        /*009c*/ 	.byte	0x03, 0x19
        /*009e*/ 	.short	0x0030


	//----- nvinfo : EIATTR_PARAM_CBANK
	.align		4
        /*00a0*/ 	.byte	0x04, 0x0a
        /*00a2*/ 	.short	(.L_29 - .L_28)
	.align		4
.L_28:
        /*00a4*/ 	.word	index@(.nv.constant0._Z19NbodyKernelOnDeviceifPfiS_iS_)
        /*00a8*/ 	.short	0x0380
        /*00aa*/ 	.short	0x0030


	//----- nvinfo : EIATTR_SW_WAR
	.align		4
.L_29:
        /*00ac*/ 	.byte	0x04, 0x36
        /*00ae*/ 	.short	(.L_31 - .L_30)
.L_30:
        /*00b0*/ 	.word	0x00000008
.L_31:


//--------------------- .nv.callgraph             --------------------------
	.section	.nv.callgraph,"",@"SHT_CUDA_CALLGRAPH"
	.align	4
	.sectionentsize	8
	.align		4
        /*0000*/ 	.word	0x00000000
	.align		4
        /*0004*/ 	.word	0xffffffff
	.align		4
        /*0008*/ 	.word	0x00000000
	.align		4
        /*000c*/ 	.word	0xfffffffe
	.align		4
        /*0010*/ 	.word	0x00000000
	.align		4
        /*0014*/ 	.word	0xfffffffd
	.align		4
        /*0018*/ 	.word	0x00000000
	.align		4
        /*001c*/ 	.word	0xfffffffc


//--------------------- .text._Z19NbodyKernelOnDeviceifPfiS_iS_ --------------------------
	.section	.text._Z19NbodyKernelOnDeviceifPfiS_iS_,"ax",@progbits
	.align	128
        .global         _Z19NbodyKernelOnDeviceifPfiS_iS_
        .type           _Z19NbodyKernelOnDeviceifPfiS_iS_,@function
        .size           _Z19NbodyKernelOnDeviceifPfiS_iS_,(.L_x_65 - _Z19NbodyKernelOnDeviceifPfiS_iS_)
        .other          _Z19NbodyKernelOnDeviceifPfiS_iS_,@"STO_CUDA_ENTRY STV_DEFAULT"
_Z19NbodyKernelOnDeviceifPfiS_iS_:
.text._Z19NbodyKernelOnDeviceifPfiS_iS_:
[----:B------:R-:W0:Y:S01]  /*0000*/  LDC R1, c[0x0][0x37c] ;  /* 0x0000df00ff017b82 */ /* 0x000e220000000800 */
[----:B------:R-:W1:Y:S01]  /*0010*/  S2R R4, SR_TID.X ;  /* 0x0000000000047919 */ /* 0x000e620000002100 */
[----:B------:R-:W2:Y:S01]  /*0020*/  LDCU UR9, c[0x0][0x380] ;  /* 0x00007000ff0977ac */ /* 0x000ea20008000800 */
[----:B0-----:R-:W-:Y:S01]  /*0030*/  IADD3 R1, PT, PT, R1, -0x190, RZ ;  /* 0xfffffe7001017810 */ /* 0x001fe20007ffe0ff */
[----:B------:R-:W1:Y:S01]  /*0040*/  S2R R5, SR_CTAID.X ;  /* 0x0000000000057919 */ /* 0x000e620000002500 */
[----:B------:R-:W1:Y:S02]  /*0050*/  LDCU UR16, c[0x0][0x360] ;  /* 0x00006c00ff1077ac */ /* 0x000e640008000800 */
[----:B------:R-:W-:Y:S01]  /*0060*/  R2UR UR21, R1 ;  /* 0x00000000011572ca */ /* 0x000fe200000e0000 */
[----:B------:R-:W0:Y:S01]  /*0070*/  LDCU.64 UR12, c[0x0][0x358] ;  /* 0x00006b00ff0c77ac */ /* 0x000e220008000a00 */
[----:B--2---:R-:W-:Y:S01]  /*0080*/  UISETP.GE.AND UP0, UPT, UR9, 0x1, UPT ;  /* 0x000000010900788c */ /* 0x004fe2000bf06270 */
[----:B-1----:R-:W-:-:S08]  /*0090*/  IMAD R5, R5, UR16, R4 ;  /* 0x0000001005057c24 */ /* 0x002fd0000f8e0204 */
[----:B0-----:R-:W-:Y:S05]  /*00a0*/  BRA.U !UP0, `(.L_x_0) ;  /* 0x00000005086c7547 */ /* 0x001fea000b800000 */
[----:B------:R-:W-:Y:S02]  /*00b0*/  UISETP.GE.U32.AND UP0, UPT, UR9, 0x10, UPT ;  /* 0x000000100900788c */ /* 0x000fe4000bf06070 */
[----:B------:R-:W-:Y:S01]  /*00c0*/  IMAD R0, R5, UR9, RZ ;  /* 0x0000000905007c24 */ /* 0x000fe2000f8e02ff */
[----:B------:R-:W-:Y:S01]  /*00d0*/  ULOP3.LUT UR6, UR9, 0xf, URZ, 0xc0, !UPT ;  /* 0x0000000f09067892 */ /* 0x000fe2000f8ec0ff */
[----:B------:R-:W-:-:S03]  /*00e0*/  UMOV UR4, URZ ;  /* 0x000000ff00047c82 */ /* 0x000fc60008000000 */
[----:B------:R-:W-:Y:S02]  /*00f0*/  UISETP.NE.AND UP1, UPT, UR6, URZ, UPT ;  /* 0x000000ff0600728c */ /* 0x000fe4000bf25270 */
[----:B------:R-:W-:Y:S09]  /*0100*/  BRA.U !UP0, `(.L_x_1) ;  /* 0x0000000108747547 */ /* 0x000ff2000b800000 */
[----:B------:R-:W-:Y:S01]  /*0110*/  ULOP3.LUT UR4, UR9, 0x7ffffff0, URZ, 0xc0, !UPT ;  /* 0x7ffffff009047892 */ /* 0x000fe2000f8ec0ff */
[----:B------:R-:W-:-:S11]  /*0120*/  UMOV UR5, URZ ;  /* 0x000000ff00057c82 */ /* 0x000fd60008000000 */
.L_x_2:
[----:B0-----:R-:W0:Y:S02]  /*0130*/  LDC.64 R2, c[0x0][0x388] ;  /* 0x0000e200ff027b82 */ /* 0x001e240000000a00 */
[----:B0-----:R-:W-:-:S05]  /*0140*/  IMAD.WIDE R2, R0, 0x4, R2 ;  /* 0x0000000400027825 */ /* 0x001fca00078e0202 */
[----:B------:R-:W2:Y:S04]  /*0150*/  LDG.E R8, desc[UR12][R2.64] ;  /* 0x0000000c02087981 */ /* 0x000ea8000c1e1900 */
[----:B------:R-:W2:Y:S04]  /*0160*/  LDG.E R9, desc[UR12][R2.64+0x4] ;  /* 0x0000040c02097981 */ /* 0x000ea8000c1e1900 */
[----:B------:R-:W2:Y:S04]  /*0170*/  LDG.E R10, desc[UR12][R2.64+0x8] ;  /* 0x0000080c020a7981 */ /* 0x000ea8000c1e1900 */
[----:B------:R-:W2:Y:S04]  /*0180*/  LDG.E R11, desc[UR12][R2.64+0xc] ;  /* 0x00000c0c020b7981 */ /* 0x000ea8000c1e1900 */
[----:B------:R-:W3:Y:S04]  /*0190*/  LDG.E R12, desc[UR12][R2.64+0x10] ;  /* 0x0000100c020c7981 */ /* 0x000ee8000c1e1900 */
[----:B------:R-:W3:Y:S04]  /*01a0*/  LDG.E R13, desc[UR12][R2.64+0x14] ;  /* 0x0000140c020d7981 */ /* 0x000ee8000c1e1900 */
[----:B------:R-:W3:Y:S04]  /*01b0*/  LDG.E R14, desc[UR12][R2.64+0x18] ;  /* 0x0000180c020e7981 */ /* 0x000ee8000c1e1900 */
[----:B------:R-:W3:Y:S04]  /*01c0*/  LDG.E R15, desc[UR12][R2.64+0x1c] ;  /* 0x00001c0c020f7981 */ /* 0x000ee8000c1e1900 */
[----:B------:R-:W4:Y:S04]  /*01d0*/  LDG.E R16, desc[UR12][R2.64+0x20] ;  /* 0x0000200c02107981 */ /* 0x000f28000c1e1900 */
[----:B------:R-:W4:Y:S04]  /*01e0*/  LDG.E R17, desc[UR12][R2.64+0x24] ;  /* 0x0000240c02117981 */ /* 0x000f28000c1e1900 */
[----:B------:R-:W4:Y:S04]  /*01f0*/  LDG.E R18, desc[UR12][R2.64+0x28] ;  /* 0x0000280c02127981 */ /* 0x000f28000c1e1900 */
[----:B------:R-:W4:Y:S04]  /*0200*/  LDG.E R19, desc[UR12][R2.64+0x2c] ;  /* 0x00002c0c02137981 */ /* 0x000f28000c1e1900 */
[----:B------:R-:W5:Y:S04]  /*0210*/  LDG.E R20, desc[UR12][R2.64+0x30] ;  /* 0x0000300c02147981 */ /* 0x000f68000c1e1900 */
[----:B------:R-:W5:Y:S04]  /*0220*/  LDG.E R21, desc[UR12][R2.64+0x34] ;  /* 0x0000340c02157981 */ /* 0x000f68000c1e1900 */
[----:B------:R-:W5:Y:S04]  /*0230*/  LDG.E R22, desc[UR12][R2.64+0x38] ;  /* 0x0000380c02167981 */ /* 0x000f68000c1e1900 */
[----:B------:R-:W5:Y:S01]  /*0240*/  LDG.E R23, desc[UR12][R2.64+0x3c] ;  /* 0x00003c0c02177981 */ /* 0x000f62000c1e1900 */
[----:B------:R-:W-:Y:S01]  /*0250*/  ULEA UR7, UR5, UR21, 0x2 ;  /* 0x0000001505077291 */ /* 0x000fe2000f8e10ff */
[----:B------:R-:W-:Y:S01]  /*0260*/  IADD3 R0, PT, PT, R0, 0x10, RZ ;  /* 0x0000001000007810 */ /* 0x000fe20007ffe0ff */
[----:B------:R-:W-:-:S04]  /*0270*/  UIADD3 UR5, UPT, UPT, UR5, 0x10, URZ ;  /* 0x0000001005057890 */ /* 0x000fc8000fffe0ff */
[----:B------:R-:W-:-:S03]  /*0280*/  UISETP.NE.AND UP0, UPT, UR5, UR4, UPT ;  /* 0x000000040500728c */ /* 0x000fc6000bf05270 */
[----:B--2---:R0:W-:Y:S04]  /*0290*/  STL.128 [UR7], R8 ;  /* 0x00000008ff007987 */ /* 0x0041e80008100c07 */
[----:B---3--:R0:W-:Y:S04]  /*02a0*/  STL.128 [UR7+0x10], R12 ;  /* 0x0000100cff007987 */ /* 0x0081e80008100c07 */
[----:B----4-:R0:W-:Y:S04]  /*02b0*/  STL.128 [UR7+0x20], R16 ;  /* 0x00002010ff007987 */ /* 0x0101e80008100c07 */
[----:B-----5:R0:W-:Y:S01]  /*02c0*/  STL.128 [UR7+0x30], R20 ;  /* 0x00003014ff007987 */ /* 0x0201e20008100c07 */
[----:B------:R-:W-:Y:S05]  /*02d0*/  BRA.U UP0, `(.L_x_2) ;  /* 0xfffffffd00947547 */ /* 0x000fea000b83ffff */
.L_x_1:
[----:B------:R-:W-:Y:S05]  /*02e0*/  BRA.U !UP1, `(.L_x_0) ;  /* 0x0000000109dc7547 */ /* 0x000fea000b800000 */
[----:B------:R-:W-:Y:S02]  /*02f0*/  UISETP.GE.U32.AND UP0, UPT, UR6, 0x8, UPT ;  /* 0x000000080600788c */ /* 0x000fe4000bf06070 */
[----:B------:R-:W-:-:S04]  /*0300*/  ULOP3.LUT UR5, UR9, 0x7, URZ, 0xc0, !UPT ;  /* 0x0000000709057892 */ /* 0x000fc8000f8ec0ff */
[----:B------:R-:W-:-:S03]  /*0310*/  UISETP.NE.AND UP1, UPT, UR5, URZ, UPT ;  /* 0x000000ff0500728c */ /* 0x000fc6000bf25270 */
[----:B------:R-:W-:Y:S08]  /*0320*/  BRA.U !UP0, `(.L_x_3) ;  /* 0x0000000108547547 */ /* 0x000ff0000b800000 */
[----:B------:R-:W1:Y:S02]  /*0330*/  LDC.64 R2, c[0x0][0x388] ;  /* 0x0000e200ff027b82 */ /* 0x000e640000000a00 */
[----:B-1----:R-:W-:-:S05]  /*0340*/  IMAD.WIDE R2, R0, 0x4, R2 ;  /* 0x0000000400027825 */ /* 0x002fca00078e0202 */
[----:B------:R-:W2:Y:S04]  /*0350*/  LDG.E R6, desc[UR12][R2.64] ;  /* 0x0000000c02067981 */ /* 0x000ea8000c1e1900 */
[----:B------:R-:W3:Y:S04]  /*0360*/  LDG.E R7, desc[UR12][R2.64+0x4] ;  /* 0x0000040c02077981 */ /* 0x000ee8000c1e1900 */
[----:B0-----:R-:W4:Y:S04]  /*0370*/  LDG.E R8, desc[UR12][R2.64+0x8] ;  /* 0x0000080c02087981 */ /* 0x001f28000c1e1900 */
[----:B------:R-:W5:Y:S04]  /*0380*/  LDG.E R9, desc[UR12][R2.64+0xc] ;  /* 0x00000c0c02097981 */ /* 0x000f68000c1e1900 */
[----:B------:R-:W5:Y:S04]  /*0390*/  LDG.E R10, desc[UR12][R2.64+0x10] ;  /* 0x0000100c020a7981 */ /* 0x000f68000c1e1900 */
[----:B------:R-:W5:Y:S04]  /*03a0*/  LDG.E R11, desc[UR12][R2.64+0x14] ;  /* 0x0000140c020b7981 */ /* 0x000f68000c1e1900 */
[----:B------:R-:W5:Y:S04]  /*03b0*/  LDG.E R12, desc[UR12][R2.64+0x18] ;  /* 0x0000180c020c7981 */ /* 0x000f68000c1e1900 */
[----:B------:R-:W5:Y:S01]  /*03c0*/  LDG.E R13, desc[UR12][R2.64+0x1c] ;  /* 0x00001c0c020d7981 */ /* 0x000f62000c1e1900 */
[----:B------:R-:W-:Y:S01]  /*03d0*/  ULEA UR6, UR4, UR21, 0x2 ;  /* 0x0000001504067291 */ /* 0x000fe2000f8e10ff */
[----:B------:R-:W-:Y:S01]  /*03e0*/  IADD3 R0, PT, PT, R0, 0x8, RZ ;  /* 0x0000000800007810 */ /* 0x000fe20007ffe0ff */
[----:B------:R-:W-:-:S07]  /*03f0*/  UIADD3 UR4, UPT, UPT, UR4, 0x8, URZ ;  /* 0x0000000804047890 */ /* 0x000fce000fffe0ff */
[----:B--2---:R1:W-:Y:S04]  /*0400*/  STL [UR6], R6 ;  /* 0x00000006ff007987 */ /* 0x0043e80008100806 */
[----:B---3--:R1:W-:Y:S04]  /*0410*/  STL [UR6+0x4], R7 ;  /* 0x00000407ff007987 */ /* 0x0083e80008100806 */
[----:B----4-:R1:W-:Y:S04]  /*0420*/  STL [UR6+0x8], R8 ;  /* 0x00000808ff007987 */ /* 0x0103e80008100806 */
[----:B-----5:R1:W-:Y:S04]  /*0430*/  STL [UR6+0xc], R9 ;  /* 0x00000c09ff007987 */ /* 0x0203e80008100806 */
[----:B------:R1:W-:Y:S04]  /*0440*/  STL [UR6+0x10], R10 ;  /* 0x0000100aff007987 */ /* 0x0003e80008100806 */
[----:B------:R1:W-:Y:S04]  /*0450*/  STL [UR6+0x14], R11 ;  /* 0x0000140bff007987 */ /* 0x0003e80008100806 */
[----:B------:R1:W-:Y:S04]  /*0460*/  STL [UR6+0x18], R12 ;  /* 0x0000180cff007987 */ /* 0x0003e80008100806 */
[----:B------:R1:W-:Y:S02]  /*0470*/  STL [UR6+0x1c], R13 ;  /* 0x00001c0dff007987 */ /* 0x0003e40008100806 */
.L_x_3:
[----:B------:R-:W-:Y:S05]  /*0480*/  BRA.U !UP1, `(.L_x_0) ;  /* 0x0000000109747547 */ /* 0x000fea000b800000 */
[----:B------:R-:W-:Y:S02]  /*0490*/  UISETP.GE.U32.AND UP0, UPT, UR5, 0x4, UPT ;  /* 0x000000040500788c */ /* 0x000fe4000bf06070 */
[----:B------:R-:W-:-:S04]  /*04a0*/  ULOP3.LUT UR6, UR9, 0x3, URZ, 0xc0, !UPT ;  /* 0x0000000309067892 */ /* 0x000fc8000f8ec0ff */
[----:B------:R-:W-:-:S03]  /*04b0*/  UISETP.NE.AND UP1, UPT, UR6, URZ, UPT ;  /* 0x000000ff0600728c */ /* 0x000fc6000bf25270 */
[----:B------:R-:W-:Y:S08]  /*04c0*/  BRA.U !UP0, `(.L_x_4) ;  /* 0x0000000108347547 */ /* 0x000ff0000b800000 */
[----:B------:R-:W2:Y:S02]  /*04d0*/  LDC.64 R2, c[0x0][0x388] ;  /* 0x0000e200ff027b82 */ /* 0x000ea40000000a00 */
[----:B--2---:R-:W-:-:S05]  /*04e0*/  IMAD.WIDE R2, R0, 0x4, R2 ;  /* 0x0000000400027825 */ /* 0x004fca00078e0202 */
[----:B-1----:R-:W2:Y:S04]  /*04f0*/  LDG.E R6, desc[UR12][R2.64] ;  /* 0x0000000c02067981 */ /* 0x002ea8000c1e1900 */
[----:B------:R-:W3:Y:S04]  /*0500*/  LDG.E R7, desc[UR12][R2.64+0x4] ;  /* 0x0000040c02077981 */ /* 0x000ee8000c1e1900 */
[----:B0-----:R-:W4:Y:S04]  /*0510*/  LDG.E R8, desc[UR12][R2.64+0x8] ;  /* 0x0000080c02087981 */ /* 0x001f28000c1e1900 */
[----:B------:R-:W5:Y:S01]  /*0520*/  LDG.E R9, desc[UR12][R2.64+0xc] ;  /* 0x00000c0c02097981 */ /* 0x000f62000c1e1900 */
[----:B------:R-:W-:Y:S01]  /*0530*/  ULEA UR5, UR4, UR21, 0x2 ;  /* 0x0000001504057291 */ /* 0x000fe2000f8e10ff */
[----:B------:R-:W-:Y:S01]  /*0540*/  IADD3 R0, PT, PT, R0, 0x4, RZ ;  /* 0x0000000400007810 */ /* 0x000fe20007ffe0ff */
[----:B------:R-:W-:-:S07]  /*0550*/  UIADD3 UR4, UPT, UPT, UR4, 0x4, URZ ;  /* 0x0000000404047890 */ /* 0x000fce000fffe0ff */
[----:B--2---:R2:W-:Y:S04]  /*0560*/  STL [UR5], R6 ;  /* 0x00000006ff007987 */ /* 0x0045e80008100805 */
[----:B---3--:R2:W-:Y:S04]  /*0570*/  STL [UR5+0x4], R7 ;  /* 0x00000407ff007987 */ /* 0x0085e80008100805 */
[----:B----4-:R2:W-:Y:S04]  /*0580*/  STL [UR5+0x8], R8 ;  /* 0x00000808ff007987 */ /* 0x0105e80008100805 */
[----:B-----5:R2:W-:Y:S02]  /*0590*/  STL [UR5+0xc], R9 ;  /* 0x00000c09ff007987 */ /* 0x0205e40008100805 */
.L_x_4:
[----:B------:R-:W-:Y:S05]  /*05a0*/  BRA.U !UP1, `(.L_x_0) ;  /* 0x00000001092c7547 */ /* 0x000fea000b800000 */
[----:B------:R-:W3:Y:S01]  /*05b0*/  LDC.64 R2, c[0x0][0x388] ;  /* 0x0000e200ff027b82 */ /* 0x000ee20000000a00 */
[----:B------:R-:W-:-:S05]  /*05c0*/  UMOV UR5, URZ ;  /* 0x000000ff00057c82 */ /* 0x000fca0008000000 */
.L_x_5:
[----:B-1234-:R-:W-:-:S06]  /*05d0*/  IMAD.WIDE R6, R0, 0x4, R2 ;  /* 0x0000000400067825 */ /* 0x01efcc00078e0202 */
[----:B------:R-:W2:Y:S01]  /*05e0*/  LDG.E R6, desc[UR12][R6.64] ;  /* 0x0000000c06067981 */ /* 0x000ea2000c1e1900 */
[----:B------:R-:W-:Y:S01]  /*05f0*/  ULEA UR7, UR4, UR21, 0x2 ;  /* 0x0000001504077291 */ /* 0x000fe2000f8e10ff */
[----:B------:R-:W-:Y:S01]  /*0600*/  IADD3 R0, PT, PT, R0, 0x1, RZ ;  /* 0x0000000100007810 */ /* 0x000fe20007ffe0ff */
[----:B------:R-:W-:Y:S02]  /*0610*/  UIADD3 UR5, UPT, UPT, UR5, 0x1, URZ ;  /* 0x0000000105057890 */ /* 0x000fe4000fffe0ff */
[----:B------:R-:W-:Y:S02]  /*0620*/  UIADD3 UR4, UPT, UPT, UR4, 0x1, URZ ;  /* 0x0000000104047890 */ /* 0x000fe4000fffe0ff */
[----:B------:R-:W-:-:S03]  /*0630*/  UISETP.NE.AND UP0, UPT, UR5, UR6, UPT ;  /* 0x000000060500728c */ /* 0x000fc6000bf05270 */
[----:B--2---:R4:W-:Y:S06]  /*0640*/  STL [UR7], R6 ;  /* 0x00000006ff007987 */ /* 0x0049ec0008100807 */
[----:B------:R-:W-:Y:S05]  /*0650*/  BRA.U UP0, `(.L_x_5) ;  /* 0xfffffffd00dc7547 */ /* 0x000fea000b83ffff */
.L_x_0:
[----:B------:R-:W3:Y:S01]  /*0660*/  LDCU UR4, c[0x0][0x3a0] ;  /* 0x00007400ff0477ac */ /* 0x000ee20008000800 */
[----:B-12-4-:R-:W-:Y:S01]  /*0670*/  HFMA2 R6, -RZ, RZ, 0, 0 ;  /* 0x00000000ff067431 */ /* 0x016fe200000001ff */
[----:B---3--:R-:W-:-:S09]  /*0680*/  UISETP.GE.AND UP0, UPT, UR4, 0x1, UPT ;  /* 0x000000010400788c */ /* 0x008fd2000bf06270 */
[----:B------:R-:W-:Y:S05]  /*0690*/  BRA.U !UP0, `(.L_x_6) ;  /* 0x0000001d08bc7547 */ /* 0x000fea000b800000 */
[----:B------:R-:W1:Y:S01]  /*06a0*/  S2UR UR5, SR_CgaCtaId ;  /* 0x00000000000579c3 */ /* 0x000e620000008800 */
[----:B------:R-:W-:Y:S01]  /*06b0*/  UMOV UR4, 0x400 ;  /* 0x0000040000047882 */ /* 0x000fe20000000000 */
[----:B0-----:R-:W-:Y:S01]  /*06c0*/  MOV R13, 0x3f000000 ;  /* 0x3f000000000d7802 */ /* 0x001fe20000000f00 */
[----:B------:R-:W-:Y:S01]  /*06d0*/  IMAD R7, R4, UR9, RZ ;  /* 0x0000000904077c24 */ /* 0x000fe2000f8e02ff */
[----:B------:R-:W-:Y:S01]  /*06e0*/  MOV R0, 0x437c0000 ;  /* 0x437c000000007802 */ /* 0x000fe20000000f00 */
[----:B------:R-:W-:Y:S01]  /*06f0*/  ULOP3.LUT UR19, UR9, 0x7, URZ, 0xc0, !UPT ;  /* 0x0000000709137892 */ /* 0x000fe2000f8ec0ff */
[----:B------:R-:W-:Y:S01]  /*0700*/  MOV R6, RZ ;  /* 0x000000ff00067202 */ /* 0x000fe20000000f00 */
[----:B------:R-:W-:Y:S02]  /*0710*/  ULOP3.LUT UR10, UR9, 0x7ffffff0, URZ, 0xc0, !UPT ;  /* 0x7ffffff0090a7892 */ /* 0x000fe4000f8ec0ff */
[----:B------:R-:W-:Y:S01]  /*0720*/  FFMA.RM R13, R13, R0, 12582913 ;  /* 0x4b4000010d0d7423 */ /* 0x000fe20000004000 */
[----:B------:R-:W-:-:S02]  /*0730*/  ULOP3.LUT UR18, UR9, 0xf, URZ, 0xc0, !UPT ;  /* 0x0000000f09127892 */ /* 0x000fc4000f8ec0ff */
[----:B------:R-:W-:Y:S01]  /*0740*/  ULOP3.LUT UR20, UR9, 0x3, URZ, 0xc0, !UPT ;  /* 0x0000000309147892 */ /* 0x000fe2000f8ec0ff */
[C---:B------:R-:W-:Y:S01]  /*0750*/  FADD R12, R13.reuse, -12583039 ;  /* 0xcb40007f0d0c7421 */ /* 0x040fe20000000000 */
[----:B------:R-:W-:Y:S01]  /*0760*/  SHF.L.U32 R13, R13, 0x17, RZ ;  /* 0x000000170d0d7819 */ /* 0x000fe200000006ff */
[----:B------:R-:W-:Y:S02]  /*0770*/  ULOP3.LUT UR14, UR16, 0x3, URZ, 0xc0, !UPT ;  /* 0x00000003100e7892 */ /* 0x000fe4000f8ec0ff */
[----:B------:R-:W-:Y:S02]  /*0780*/  ULOP3.LUT UR8, UR9, 0x7ffffff8, URZ, 0xc0, !UPT ;  /* 0x7ffffff809087892 */ /* 0x000fe4000f8ec0ff */
[----:B------:R-:W-:Y:S02]  /*0790*/  UIADD3 UR11, UPT, UPT, UR19, -0x1, URZ ;  /* 0xffffffff130b7890 */ /* 0x000fe4000fffe0ff */
[----:B------:R-:W-:Y:S02]  /*07a0*/  UIADD3 UR10, UPT, UPT, -UR10, URZ, URZ ;  /* 0x000000ff0a0a7290 */ /* 0x000fe4000fffe1ff */
[----:B-1----:R-:W-:-:S03]  /*07b0*/  ULEA UR4, UR5, UR4, 0x18 ;  /* 0x0000000405047291 */ /* 0x002fc6000f8ec0ff */
[----:B------:R-:W-:-:S03]  /*07c0*/  UMOV UR5, URZ ;  /* 0x000000ff00057c82 */ /* 0x000fc60008000000 */
[----:B------:R-:W-:Y:S01]  /*07d0*/  LEA R14, R7, UR4, 0x2 ;  /* 0x00000004070e7c11 */ /* 0x000fe2000f8e10ff */
[----:B------:R-:W-:-:S03]  /*07e0*/  UMOV UR4, URZ ;  /* 0x000000ff00047c82 */ /* 0x000fc60008000000 */
[----:B------:R-:W-:-:S07]  /*07f0*/  IADD3 R14, PT, PT, R14, 0x20, RZ ;  /* 0x000000200e0e7810 */ /* 0x000fce0007ffe0ff */
.L_x_52:
[----:B0-----:R-:W0:Y:S01]  /*0800*/  LDCU UR6, c[0x0][0x380] ;  /* 0x00007000ff0677ac */ /* 0x001e220008000800 */
[----:B-1----:R-:W1:Y:S01]  /*0810*/  LDCU UR7, c[0x0][0x3a0] ;  /* 0x00007400ff0777ac */ /* 0x002e620008000800 */
[----:B------:R-:W-:Y:S02]  /*0820*/  UIADD3 UR5, UPT, UPT, UR16, UR5, URZ ;  /* 0x0000000510057290 */ /* 0x000fe4000fffe0ff */
[----:B0-----:R-:W-:Y:S02]  /*0830*/  UISETP.GE.AND UP0, UPT, UR6, 0x1, UPT ;  /* 0x000000010600788c */ /* 0x001fe4000bf06270 */
[----:B-1----:R-:W-:-:S07]  /*0840*/  UISETP.GE.AND UP1, UPT, UR5, UR7, UPT ;  /* 0x000000070500728c */ /* 0x002fce000bf26270 */
[----:B--23--:R-:W-:Y:S05]  /*0850*/  BRA.U !UP0, `(.L_x_7) ;  /* 0x0000000508d07547 */ /* 0x00cfea000b800000 */
[----:B------:R-:W-:Y:S01]  /*0860*/  UISETP.GE.U32.AND UP2, UPT, UR6, 0x10, UPT ;  /* 0x000000100600788c */ /* 0x000fe2000bf46070 */
[----:B------:R-:W-:Y:S02]  /*0870*/  MOV R3, UR4 ;  /* 0x0000000400037c02 */ /* 0x000fe40008000f00 */
[----:B------:R-:W-:-:S03]  /*0880*/  MOV R0, R7 ;  /* 0x0000000700007202 */ /* 0x000fc60000000f00 */
[----:B------:R-:W-:-:S04]  /*0890*/  IMAD R8, R3, UR16, R4 ;  /* 0x0000001003087c24 */ /* 0x000fc8000f8e0204 */
[----:B------:R-:W-:Y:S01]  /*08a0*/  IMAD R8, R8, UR6, RZ ;  /* 0x0000000608087c24 */ /* 0x000fe2000f8e02ff */
[----:B------:R-:W-:Y:S06]  /*08b0*/  BRA.U !UP2, `(.L_x_8) ;  /* 0x000000010aac7547 */ /* 0x000fec000b800000 */
[----:B------:R-:W-:Y:S01]  /*08c0*/  MOV R9, R14 ;  /* 0x0000000e00097202 */ /* 0x000fe20000000f00 */
[----:B------:R-:W-:Y:S01]  /*08d0*/  UMOV UR6, UR10 ;  /* 0x0000000a00067c82 */ /* 0x000fe20008000000 */
[----:B------:R-:W-:-:S07]  /*08e0*/  MOV R0, R7 ;  /* 0x0000000700007202 */ /* 0x000fce0000000f00 */
.L_x_9:
[----:B------:R-:W0:Y:S02]  /*08f0*/  LDC.64 R2, c[0x0][0x398] ;  /* 0x0000e600ff027b82 */ /* 0x000e240000000a00 */
[----:B0-----:R-:W-:-:S05]  /*0900*/  IMAD.WIDE R2, R8, 0x4, R2 ;  /* 0x0000000408027825 */ /* 0x001fca00078e0202 */
[----:B------:R-:W2:Y:S04]  /*0910*/  LDG.E R10, desc[UR12][R2.64] ;  /* 0x0000000c020a7981 */ /* 0x000ea8000c1e1900 */
[----:B------:R-:W3:Y:S04]  /*0920*/  LDG.E R16, desc[UR12][R2.64+0x4] ;  /* 0x0000040c02107981 */ /* 0x000ee8000c1e1900 */
[----:B------:R-:W4:Y:S04]  /*0930*/  LDG.E R18, desc[UR12][R2.64+0x8] ;  /* 0x0000080c02127981 */ /* 0x000f28000c1e1900 */
[----:B------:R-:W5:Y:S04]  /*0940*/  LDG.E R20, desc[UR12][R2.64+0xc] ;  /* 0x00000c0c02147981 */ /* 0x000f68000c1e1900 */
        /* <DEDUP_REMOVED lines=11> */
[----:B--2---:R0:W-:Y:S04]  /*0a00*/  STS [R9+-0x20], R10 ;  /* 0xffffe00a09007388 */ /* 0x0041e80000000800 */
[----:B0-----:R-:W2:Y:S01]  /*0a10*/  LDG.E R10, desc[UR12][R2.64+0x34] ;  /* 0x0000340c020a7981 */ /* 0x001ea2000c1e1900 */
[----:B------:R-:W-:-:S04]  /*0a20*/  UIADD3 UR6, UPT, UPT, UR6, 0x10, URZ ;  /* 0x0000001006067890 */ /* 0x000fc8000fffe0ff */
[----:B------:R-:W-:Y:S01]  /*0a30*/  UISETP.NE.AND UP2, UPT, UR6, URZ, UPT ;  /* 0x000000ff0600728c */ /* 0x000fe2000bf45270 */
[----:B---3--:R-:W-:Y:S01]  /*0a40*/  STS [R9+-0x1c], R16 ;  /* 0xffffe41009007388 */ /* 0x008fe20000000800 */
[----:B------:R-:W-:Y:S02]  /*0a50*/  IADD3 R0, PT, PT, R0, 0x10, RZ ;  /* 0x0000001000007810 */ /* 0x000fe40007ffe0ff */
[----:B------:R-:W-:Y:S01]  /*0a60*/  IADD3 R8, PT, PT, R8, 0x10, RZ ;  /* 0x0000001008087810 */ /* 0x000fe20007ffe0ff */
[----:B----4-:R-:W-:Y:S04]  /*0a70*/  STS [R9+-0x18], R18 ;  /* 0xffffe81209007388 */ /* 0x010fe80000000800 */
[----:B-----5:R-:W-:Y:S04]  /*0a80*/  STS [R9+-0x14], R20 ;  /* 0xffffec1409007388 */ /* 0x020fe80000000800 */
[----:B------:R-:W-:Y:S04]  /*0a90*/  STS [R9+-0x10], R22 ;  /* 0xfffff01609007388 */ /* 0x000fe80000000800 */
[----:B------:R-:W-:Y:S04]  /*0aa0*/  STS [R9+-0xc], R24 ;  /* 0xfffff41809007388 */ /* 0x000fe80000000800 */
[----:B------:R-:W-:Y:S04]  /*0ab0*/  STS [R9+-0x8], R26 ;  /* 0xfffff81a09007388 */ /* 0x000fe80000000800 */
[----:B------:R-:W-:Y:S04]  /*0ac0*/  STS [R9+-0x4], R28 ;  /* 0xfffffc1c09007388 */ /* 0x000fe80000000800 */
[----:B------:R-:W-:Y:S04]  /*0ad0*/  STS [R9], R11 ;  /* 0x0000000b09007388 */ /* 0x000fe80000000800 */
[----:B------:R-:W-:Y:S04]  /*0ae0*/  STS [R9+0x4], R15 ;  /* 0x0000040f09007388 */ /* 0x000fe80000000800 */
[----:B------:R-:W-:Y:S04]  /*0af0*/  STS [R9+0x8], R17 ;  /* 0x0000081109007388 */ /* 0x000fe80000000800 */
[----:B------:R-:W-:Y:S04]  /*0b00*/  STS [R9+0xc], R19 ;  /* 0x00000c1309007388 */ /* 0x000fe80000000800 */
[----:B------:R-:W-:Y:S04]  /*0b10*/  STS [R9+0x10], R21 ;  /* 0x0000101509007388 */ /* 0x000fe80000000800 */
[----:B------:R-:W-:Y:S04]  /*0b20*/  STS [R9+0x18], R23 ;  /* 0x0000181709007388 */ /* 0x000fe80000000800 */
[----:B------:R-:W-:Y:S04]  /*0b30*/  STS [R9+0x1c], R25 ;  /* 0x00001c1909007388 */ /* 0x000fe80000000800 */
[----:B--2---:R0:W-:Y:S02]  /*0b40*/  STS [R9+0x14], R10 ;  /* 0x0000140a09007388 */ /* 0x0041e40000000800 */
[----:B0-----:R-:W-:Y:S01]  /*0b50*/  IADD3 R9, PT, PT, R9, 0x40, RZ ;  /* 0x0000004009097810 */ /* 0x001fe20007ffe0ff */
[----:B------:R-:W-:Y:S06]  /*0b60*/  BRA.U UP2, `(.L_x_9) ;  /* 0xfffffffd02607547 */ /* 0x000fec000b83ffff */
.L_x_8:
[----:B------:R-:W-:-:S09]  /*0b70*/  UISETP.NE.AND UP2, UPT, UR18, URZ, UPT ;  /* 0x000000ff1200728c */ /* 0x000fd2000bf45270 */
[----:B------:R-:W-:Y:S05]  /*0b80*/  BRA.U !UP2, `(.L_x_7) ;  /* 0x000000050a047547 */ /* 0x000fea000b800000 */
[----:B------:R-:W-:Y:S02]  /*0b90*/  UIADD3 UR6, UPT, UPT, UR18, -0x1, URZ ;  /* 0xffffffff12067890 */ /* 0x000fe4000fffe0ff */
[----:B------:R-:W-:Y:S02]  /*0ba0*/  UISETP.NE.AND UP3, UPT, UR19, URZ, UPT ;  /* 0x000000ff1300728c */ /* 0x000fe4000bf65270 */
[----:B------:R-:W-:-:S09]  /*0bb0*/  UISETP.GE.U32.AND UP2, UPT, UR6, 0x7, UPT ;  /* 0x000000070600788c */ /* 0x000fd2000bf46070 */
[----:B------:R-:W-:Y:S05]  /*0bc0*/  BRA.U !UP2, `(.L_x_10) ;  /* 0x000000010a607547 */ /* 0x000fea000b800000 */
        /* <DEDUP_REMOVED lines=9> */
[----:B------:R-:W5:Y:S01]  /*0c60*/  LDG.E R25, desc[UR12][R2.64+0x1c] ;  /* 0x00001c0c02197981 */ /* 0x000f62000c1e1900 */
[----:B------:R-:W0:Y:S01]  /*0c70*/  S2UR UR7, SR_CgaCtaId ;  /* 0x00000000000779c3 */ /* 0x000e220000008800 */
[----:B------:R-:W-:Y:S01]  /*0c80*/  UMOV UR6, 0x400 ;  /* 0x0000040000067882 */ /* 0x000fe20000000000 */
[----:B------:R-:W-:Y:S01]  /*0c90*/  IADD3 R8, PT, PT, R8, 0x8, RZ ;  /* 0x0000000808087810 */ /* 0x000fe20007ffe0ff */
[----:B0-----:R-:W-:-:S06]  /*0ca0*/  ULEA UR6, UR7, UR6, 0x18 ;  /* 0x0000000607067291 */ /* 0x001fcc000f8ec0ff */
[C---:B------:R-:W-:Y:S02]  /*0cb0*/  LEA R10, R0.reuse, UR6, 0x2 ;  /* 0x00000006000a7c11 */ /* 0x040fe4000f8e10ff */
[----:B------:R-:W-:-:S03]  /*0cc0*/  IADD3 R0, PT, PT, R0, 0x8, RZ ;  /* 0x0000000800007810 */ /* 0x000fc60007ffe0ff */
[----:B--2---:R0:W-:Y:S04]  /*0cd0*/  STS [R10], R9 ;  /* 0x000000090a007388 */ /* 0x0041e80000000800 */
[----:B---3--:R0:W-:Y:S04]  /*0ce0*/  STS [R10+0x4], R11 ;  /* 0x0000040b0a007388 */ /* 0x0081e80000000800 */
[----:B----4-:R0:W-:Y:S04]  /*0cf0*/  STS [R10+0x8], R15 ;  /* 0x0000080f0a007388 */ /* 0x0101e80000000800 */
[----:B-----5:R0:W-:Y:S04]  /*0d00*/  STS [R10+0xc], R17 ;  /* 0x00000c110a007388 */ /* 0x0201e80000000800 */
[----:B------:R0:W-:Y:S04]  /*0d10*/  STS [R10+0x10], R19 ;  /* 0x000010130a007388 */ /* 0x0001e80000000800 */
[----:B------:R0:W-:Y:S04]  /*0d20*/  STS [R10+0x14], R21 ;  /* 0x000014150a007388 */ /* 0x0001e80000000800 */
[----:B------:R0:W-:Y:S04]  /*0d30*/  STS [R10+0x18], R23 ;  /* 0x000018170a007388 */ /* 0x0001e80000000800 */
[----:B------:R0:W-:Y:S02]  /*0d40*/  STS [R10+0x1c], R25 ;  /* 0x00001c190a007388 */ /* 0x0001e40000000800 */
.L_x_10:
[----:B------:R-:W-:Y:S05]  /*0d50*/  BRA.U !UP3, `(.L_x_7) ;  /* 0x000000010b907547 */ /* 0x000fea000b800000 */
[----:B------:R-:W-:Y:S02]  /*0d60*/  UISETP.GE.U32.AND UP2, UPT, UR11, 0x3, UPT ;  /* 0x000000030b00788c */ /* 0x000fe4000bf46070 */
[----:B------:R-:W-:-:S07]  /*0d70*/  UISETP.NE.AND UP3, UPT, UR20, URZ, UPT ;  /* 0x000000ff1400728c */ /* 0x000fce000bf65270 */
[----:B------:R-:W-:Y:S05]  /*0d80*/  BRA.U !UP2, `(.L_x_11) ;  /* 0x000000010a407547 */ /* 0x000fea000b800000 */
[----:B------:R-:W1:Y:S02]  /*0d90*/  LDC.64 R2, c[0x0][0x398] ;  /* 0x0000e600ff027b82 */ /* 0x000e640000000a00 */
[----:B-1----:R-:W-:-:S05]  /*0da0*/  IMAD.WIDE R2, R8, 0x4, R2 ;  /* 0x0000000408027825 */ /* 0x002fca00078e0202 */
[----:B0-----:R-:W2:Y:S04]  /*0db0*/  LDG.E R9, desc[UR12][R2.64] ;  /* 0x0000000c02097981 */ /* 0x001ea8000c1e1900 */
[----:B------:R-:W3:Y:S04]  /*0dc0*/  LDG.E R11, desc[UR12][R2.64+0x4] ;  /* 0x0000040c020b7981 */ /* 0x000ee8000c1e1900 */
[----:B------:R-:W4:Y:S04]  /*0dd0*/  LDG.E R15, desc[UR12][R2.64+0x8] ;  /* 0x0000080c020f7981 */ /* 0x000f28000c1e1900 */
        /* <DEDUP_REMOVED lines=10> */
[----:B-----5:R1:W-:Y:S02]  /*0e80*/  STS [R10+0xc], R17 ;  /* 0x00000c110a007388 */ /* 0x0203e40000000800 */
.L_x_11:
[----:B------:R-:W-:Y:S05]  /*0e90*/  BRA.U !UP3, `(.L_x_7) ;  /* 0x000000010b407547 */ /* 0x000fea000b800000 */
[----:B------:R-:W0:Y:S02]  /*0ea0*/  LDC.64 R2, c[0x0][0x398] ;  /* 0x0000e600ff027b82 */ /* 0x000e240000000a00 */
[----:B01----:R-:W-:-:S05]  /*0eb0*/  IMAD.WIDE R8, R8, 0x4, R2 ;  /* 0x0000000408087825 */ /* 0x003fca00078e0202 */
[----:B------:R-:W2:Y:S01]  /*0ec0*/  LDG.E R2, desc[UR12][R8.64] ;  /* 0x0000000c08027981 */ /* 0x000ea2000c1e1900 */
[----:B------:R-:W0:Y:S01]  /*0ed0*/  S2UR UR7, SR_CgaCtaId ;  /* 0x00000000000779c3 */ /* 0x000e220000008800 */
[----:B------:R-:W-:Y:S01]  /*0ee0*/  UMOV UR6, 0x400 ;  /* 0x0000040000067882 */ /* 0x000fe20000000000 */
[----:B------:R-:W-:Y:S02]  /*0ef0*/  UISETP.NE.AND UP2, UPT, UR20, 0x1, UPT ;  /* 0x000000011400788c */ /* 0x000fe4000bf45270 */
[----:B0-----:R-:W-:-:S06]  /*0f00*/  ULEA UR6, UR7, UR6, 0x18 ;  /* 0x0000000607067291 */ /* 0x001fcc000f8ec0ff */
[----:B------:R-:W-:-:S05]  /*0f10*/  LEA R3, R0, UR6, 0x2 ;  /* 0x0000000600037c11 */ /* 0x000fca000f8e10ff */
[----:B--2---:R2:W-:Y:S01]  /*0f20*/  STS [R3], R2 ;  /* 0x0000000203007388 */ /* 0x0045e20000000800 */
[----:B------:R-:W-:Y:S05]  /*0f30*/  BRA.U !UP2, `(.L_x_7) ;  /* 0x000000010a187547 */ /* 0x000fea000b800000 */
[----:B------:R-:W-:Y:S01]  /*0f40*/  UISETP.NE.AND UP2, UPT, UR20, 0x2, UPT ;  /* 0x000000021400788c */ /* 0x000fe2000bf45270 */
[----:B------:R-:W3:Y:S05]  /*0f50*/  LDG.E R0, desc[UR12][R8.64+0x4] ;  /* 0x0000040c08007981 */ /* 0x000eea000c1e1900 */
[----:B------:R-:W-:-:S13]  /*0f60*/  PLOP3.LUT P0, PT, PT, PT, UP2, 0x80, 0x8 ;  /* 0x000000000008781c */ /* 0x000fda0003f0f028 */
[----:B--2---:R-:W2:Y:S04]  /*0f70*/  @P0 LDG.E R2, desc[UR12][R8.64+0x8] ;  /* 0x0000080c08020981 */ /* 0x004ea8000c1e1900 */
[----:B---3--:R3:W-:Y:S04]  /*0f80*/  STS [R3+0x4], R0 ;  /* 0x0000040003007388 */ /* 0x0087e80000000800 */
[----:B--2---:R3:W-:Y:S02]  /*0f90*/  @P0 STS [R3+0x8], R2 ;  /* 0x0000080203000388 */ /* 0x0047e40000000800 */
.L_x_7:
[----:B------:R-:W-:Y:S06]  /*0fa0*/  BAR.SYNC.DEFER_BLOCKING 0x0 ;  /* 0x0000000000007b1d */ /* 0x000fec0000010000 */
[----:B------:R-:W-:Y:S05]  /*0fb0*/  BRA.U !UP0, `(.L_x_12) ;  /* 0x0000001508047547 */ /* 0x000fea000b800000 */
[----:B------:R-:W4:Y:S01]  /*0fc0*/  S2UR UR6, SR_CgaCtaId ;  /* 0x00000000000679c3 */ /* 0x000f220000008800 */
[----:B------:R-:W-:Y:S02]  /*0fd0*/  UMOV UR9, 0x400 ;  /* 0x0000040000097882 */ /* 0x000fe40000000000 */
[----:B----4-:R-:W-:-:S03]  /*0fe0*/  ULEA UR9, UR6, UR9, 0x18 ;  /* 0x0000000906097291 */ /* 0x010fc6000f8ec0ff */
[----:B------:R-:W-:-:S09]  /*0ff0*/  UMOV UR6, URZ ;  /* 0x000000ff00067c82 */ /* 0x000fd20008000000 */
.L_x_49:
[----:B------:R-:W4:Y:S01]  /*1000*/  LDCU UR7, c[0x0][0x380] ;  /* 0x00007000ff0777ac */ /* 0x000f220008000800 */
[----:B---3--:R-:W3:Y:S01]  /*1010*/  LDC R0, c[0x0][0x384] ;  /* 0x0000e100ff007b82 */ /* 0x008ee20000000800 */
[----:B0-----:R-:W-:Y:S01]  /*1020*/  HFMA2 R21, -RZ, RZ, 0, 0 ;  /* 0x00000000ff157431 */ /* 0x001fe200000001ff */
[----:B----4-:R-:W-:-:S03]  /*1030*/  UISETP.GE.U32.AND UP0, UPT, UR7, 0x8, UPT ;  /* 0x000000080700788c */ /* 0x010fc6000bf06070 */
[----:B------:R-:W-:-:S06]  /*1040*/  UMOV UR7, URZ ;  /* 0x000000ff00077c82 */ /* 0x000fcc0008000000 */
[----:B------:R-:W-:Y:S05]  /*1050*/  BRA.U !UP0, `(.L_x_13) ;  /* 0x0000000908447547 */ /* 0x000fea000b800000 */
[----:B-1----:R-:W0:Y:S01]  /*1060*/  LDC R15, c[0x0][0x384] ;  /* 0x0000e100ff0f7b82 */ /* 0x002e220000000800 */
[----:B------:R-:W-:Y:S01]  /*1070*/  MOV R21, RZ ;  /* 0x000000ff00157202 */ /* 0x000fe20000000f00 */
[----:B------:R-:W-:-:S06]  /*1080*/  UMOV UR7, URZ ;  /* 0x000000ff00077c82 */ /* 0x000fcc0008000000 */
.L_x_30:
[----:B------:R-:W-:-:S09]  /*1090*/  ULEA UR15, UR7, UR21, 0x2 ;  /* 0x00000015070f7291 */ /* 0x000fd2000f8e10ff */
[----:B------:R-:W4:Y:S01]  /*10a0*/  LDL.128 R8, [UR15] ;  /* 0x0000000fff087983 */ /* 0x000f220008100c00 */
[----:B------:R-:W-:Y:S01]  /*10b0*/  ULEA UR17, UR7, UR9, 0x2 ;  /* 0x0000000907117291 */ /* 0x000fe2000f8e10ff */
[----:B0-2---:R-:W0:Y:S01]  /*10c0*/  MUFU.RCP R2, R15 ;  /* 0x0000000f00027308 */ /* 0x005e220000001000 */
[----:B------:R-:W-:Y:S01]  /*10d0*/  UIADD3 UR7, UPT, UPT, UR7, 0x8, URZ ;  /* 0x0000000807077890 */ /* 0x000fe2000fffe0ff */
[----:B------:R-:W-:Y:S03]  /*10e0*/  BSSY.RECONVERGENT B2, `(.L_x_14) ;  /* 0x000000e000027945 */ /* 0x000fe60003800200 */
[----:B------:R-:W-:-:S03]  /*10f0*/  UISETP.NE.AND UP0, UPT, UR7, UR8, UPT ;  /* 0x000000080700728c */ /* 0x000fc6000bf05270 */
[----:B------:R-:W4:Y:S01]  /*1100*/  LDS R3, [UR17] ;  /* 0x00000011ff037984 */ /* 0x000f220008000800 */
[----:B0-----:R-:W-:-:S04]  /*1110*/  FFMA R17, R2, -R15, 1 ;  /* 0x3f80000002117423 */ /* 0x001fc8000000080f */
[----:B------:R-:W-:Y:S01]  /*1120*/  FFMA R2, R2, R17, R2 ;  /* 0x0000001102027223 */ /* 0x000fe20000000002 */
[----:B----4-:R-:W-:-:S04]  /*1130*/  FADD R3, R8, -R3 ;  /* 0x8000000308037221 */ /* 0x010fc80000000000 */
[----:B------:R-:W0:Y:S01]  /*1140*/  FCHK P0, R3, R15 ;  /* 0x0000000f03007302 */ /* 0x000e220000000000 */
[----:B------:R-:W-:-:S04]  /*1150*/  FFMA R8, R3, R2, RZ ;  /* 0x0000000203087223 */ /* 0x000fc800000000ff */
[----:B------:R-:W-:-:S04]  /*1160*/  FFMA R17, R8, -R15, R3 ;  /* 0x8000000f08117223 */ /* 0x000fc80000000003 */
[----:B------:R-:W-:Y:S01]  /*1170*/  FFMA R8, R2, R17, R8 ;  /* 0x0000001102087223 */ /* 0x000fe20000000008 */
[----:B0-----:R-:W-:Y:S06]  /*1180*/  @!P0 BRA `(.L_x_15) ;  /* 0x00000000000c8947 */ /* 0x001fec0003800000 */
[----:B------:R-:W-:-:S07]  /*1190*/  MOV R8, 0x11b0 ;  /* 0x000011b000087802 */ /* 0x000fce0000000f00 */
[----:B---3--:R-:W-:Y:S05]  /*11a0*/  CALL.REL.NOINC `($__internal_0_$__cuda_sm3x_div_rn_noftz_f32_slowpath) ;  /* 0x0000001400087944 */ /* 0x008fea0003c00000 */
[----:B------:R-:W-:-:S07]  /*11b0*/  MOV R8, R2 ;  /* 0x0000000200087202 */ /* 0x000fce0000000f00 */
.L_x_15:
[----:B------:R-:W-:Y:S05]  /*11c0*/  BSYNC.RECONVERGENT B2 ;  /* 0x0000000000027941 */ /* 0x000fea0003800200 */
.L_x_14:
[----:B------:R-:W0:Y:S01]  /*11d0*/  LDS R2, [UR17+0x4] ;  /* 0x00000411ff027984 */ /* 0x000e220008000800 */
[----:B------:R-:W1:Y:S01]  /*11e0*/  MUFU.RCP R16, R15 ;  /* 0x0000000f00107308 */ /* 0x000e620000001000 */
[----:B------:R-:W-:Y:S01]  /*11f0*/  BSSY.RECONVERGENT B2, `(.L_x_16) ;  /* 0x000000e000027945 */ /* 0x000fe20003800200 */
[----:B------:R-:W-:Y:S01]  /*1200*/  FFMA R21, R8, R8, R21 ;  /* 0x0000000808157223 */ /* 0x000fe20000000015 */
[----:B-1----:R-:W-:Y:S01]  /*1210*/  FFMA R3, R16, -R15, 1 ;  /* 0x3f80000010037423 */ /* 0x002fe2000000080f */
[----:B0-----:R-:W-:-:S03]  /*1220*/  FADD R18, R9, -R2 ;  /* 0x8000000209127221 */ /* 0x001fc60000000000 */
[----:B------:R-:W-:Y:S01]  /*1230*/  FFMA R2, R16, R3, R16 ;  /* 0x0000000310027223 */ /* 0x000fe20000000010 */
[----:B------:R-:W0:Y:S03]  /*1240*/  FCHK P0, R18, R15 ;  /* 0x0000000f12007302 */ /* 0x000e260000000000 */
[----:B------:R-:W-:-:S04]  /*1250*/  FFMA R3, R2, R18, RZ ;  /* 0x0000001202037223 */ /* 0x000fc800000000ff */
[----:B------:R-:W-:-:S04]  /*1260*/  FFMA R16, R3, -R15, R18 ;  /* 0x8000000f03107223 */ /* 0x000fc80000000012 */
[----:B------:R-:W-:Y:S01]  /*1270*/  FFMA R16, R2, R16, R3 ;  /* 0x0000001002107223 */ /* 0x000fe20000000003 */
[----:B0-----:R-:W-:Y:S06]  /*1280*/  @!P0 BRA `(.L_x_17) ;  /* 0x0000000000108947 */ /* 0x001fec0003800000 */
[----:B------:R-:W-:Y:S02]  /*1290*/  MOV R3, R18 ;  /* 0x0000001200037202 */ /* 0x000fe40000000f00 */
[----:B------:R-:W-:-:S07]  /*12a0*/  MOV R8, 0x12c0 ;  /* 0x000012c000087802 */ /* 0x000fce0000000f00 */
[----:B---3--:R-:W-:Y:S05]  /*12b0*/  CALL.REL.NOINC `($__internal_0_$__cuda_sm3x_div_rn_noftz_f32_slowpath) ;  /* 0x0000001000c47944 */ /* 0x008fea0003c00000 */
[----:B------:R-:W-:-:S07]  /*12c0*/  MOV R16, R2 ;  /* 0x0000000200107202 */ /* 0x000fce0000000f00 */
.L_x_17:
[----:B------:R-:W-:Y:S05]  /*12d0*/  BSYNC.RECONVERGENT B2 ;  /* 0x0000000000027941 */ /* 0x000fea0003800200 */
.L_x_16:
[----:B------:R-:W0:Y:S01]  /*12e0*/  LDS R3, [UR17+0x8] ;  /* 0x00000811ff037984 */ /* 0x000e220008000800 */
[----:B------:R-:W1:Y:S01]  /*12f0*/  MUFU.RCP R2, R15 ;  /* 0x0000000f00027308 */ /* 0x000e620000001000 */
[----:B------:R-:W-:Y:S01]  /*1300*/  BSSY.RECONVERGENT B2, `(.L_x_18) ;  /* 0x000000e000027945 */ /* 0x000fe20003800200 */
[----:B------:R-:W-:Y:S01]  /*1310*/  FFMA R21, R16, R16, R21 ;  /* 0x0000001010157223 */ /* 0x000fe20000000015 */
[----:B-1----:R-:W-:-:S04]  /*1320*/  FFMA R9, R2, -R15, 1 ;  /* 0x3f80000002097423 */ /* 0x002fc8000000080f */
[----:B------:R-:W-:Y:S01]  /*1330*/  FFMA R2, R2, R9, R2 ;  /* 0x0000000902027223 */ /* 0x000fe20000000002 */
[----:B0-----:R-:W-:-:S04]  /*1340*/  FADD R10, R10, -R3 ;  /* 0x800000030a0a7221 */ /* 0x001fc80000000000 */
[----:B------:R-:W0:Y:S01]  /*1350*/  FCHK P0, R10, R15 ;  /* 0x0000000f0a007302 */ /* 0x000e220000000000 */
        /* <DEDUP_REMOVED lines=8> */
.L_x_19:
[----:B------:R-:W-:Y:S05]  /*13e0*/  BSYNC.RECONVERGENT B2 ;  /* 0x0000000000027941 */ /* 0x000fea0003800200 */
.L_x_18:
        /* <DEDUP_REMOVED lines=16> */
.L_x_21:
[----:B------:R-:W-:Y:S05]  /*14f0*/  BSYNC.RECONVERGENT B2 ;  /* 0x0000000000027941 */ /* 0x000fea0003800200 */
.L_x_20:
[----:B------:R-:W2:Y:S01]  /*1500*/  LDL.128 R8, [UR15+0x10] ;  /* 0x0000100fff087983 */ /* 0x000ea20008100c00 */
[----:B------:R-:W0:Y:S01]  /*1510*/  MUFU.RCP R2, R15 ;  /* 0x0000000f00027308 */ /* 0x000e220000001000 */
[----:B------:R-:W-:Y:S01]  /*1520*/  BSSY.RECONVERGENT B2, `(.L_x_22) ;  /* 0x000000f000027945 */ /* 0x000fe20003800200 */
[----:B------:R-:W-:Y:S01]  /*1530*/  FFMA R21, R16, R16, R21 ;  /* 0x0000001010157223 */ /* 0x000fe20000000015 */
[----:B------:R-:W2:Y:S01]  /*1540*/  LDS R3, [UR17+0x10] ;  /* 0x00001011ff037984 */ /* 0x000ea20008000800 */
[----:B0-----:R-:W-:-:S04]  /*1550*/  FFMA R17, R2, -R15, 1 ;  /* 0x3f80000002117423 */ /* 0x001fc8000000080f */
[----:B------:R-:W-:Y:S01]  /*1560*/  FFMA R2, R2, R17, R2 ;  /* 0x0000001102027223 */ /* 0x000fe20000000002 */
[----:B--2---:R-:W-:-:S04]  /*1570*/  FADD R18, R8, -R3 ;  /* 0x8000000308127221 */ /* 0x004fc80000000000 */
        /* <DEDUP_REMOVED lines=9> */
.L_x_23:
[----:B------:R-:W-:Y:S05]  /*1610*/  BSYNC.RECONVERGENT B2 ;  /* 0x0000000000027941 */ /* 0x000fea0003800200 */
.L_x_22:
        /* <DEDUP_REMOVED lines=16> */
.L_x_25:
[----:B------:R-:W-:Y:S05]  /*1720*/  BSYNC.RECONVERGENT B2 ;  /* 0x0000000000027941 */ /* 0x000fea0003800200 */
.L_x_24:
        /* <DEDUP_REMOVED lines=16> */
.L_x_27:
[----:B------:R-:W-:Y:S05]  /*1830*/  BSYNC.RECONVERGENT B2 ;  /* 0x0000000000027941 */ /* 0x000fea0003800200 */
.L_x_26:
        /* <DEDUP_REMOVED lines=15> */
.L_x_29:
[----:B------:R-:W-:Y:S05]  /*1930*/  BSYNC.RECONVERGENT B2 ;  /* 0x0000000000027941 */ /* 0x000fea0003800200 */
.L_x_28:
[----:B------:R-:W-:Y:S01]  /*1940*/  FFMA R21, R2, R2, R21 ;  /* 0x0000000202157223 */ /* 0x000fe20000000015 */
[----:B------:R-:W-:Y:S06]  /*1950*/  BRA.U UP0, `(.L_x_30) ;  /* 0xfffffff500cc7547 */ /* 0x000fec000b83ffff */
[----:B------:R-:W-:-:S05]  /*1960*/  UMOV UR7, UR8 ;  /* 0x0000000800077c82 */ /* 0x000fca0008000000 */
.L_x_13:
[----:B------:R-:W-:-:S09]  /*1970*/  UISETP.NE.AND UP0, UPT, UR19, URZ, UPT ;  /* 0x000000ff1300728c */ /* 0x000fd2000bf05270 */
[----:B------:R-:W-:Y:S05]  /*1980*/  BRA.U !UP0, `(.L_x_31) ;  /* 0x00000009084c7547 */ /* 0x000fea000b800000 */
[----:B------:R-:W-:-:S09]  /*1990*/  UISETP.GE.U32.AND UP0, UPT, UR11, 0x3, UPT ;  /* 0x000000030b00788c */ /* 0x000fd2000bf06070 */
[----:B------:R-:W-:Y:S05]  /*19a0*/  BRA.U !UP0, `(.L_x_32) ;  /* 0x0000000508387547 */ /* 0x000fea000b800000 */
[----:B------:R-:W-:Y:S01]  /*19b0*/  ULEA UR15, UR7, UR21, 0x2 ;  /* 0x00000015070f7291 */ /* 0x000fe2000f8e10ff */
[----:B-1----:R-:W0:Y:S08]  /*19c0*/  LDC R9, c[0x0][0x384] ;  /* 0x0000e100ff097b82 */ /* 0x002e300000000800 */
[----:B--2---:R-:W2:Y:S01]  /*19d0*/  LDL R2, [UR15] ;  /* 0x0000000fff027983 */ /* 0x004ea20008100800 */
[----:B------:R-:W-:Y:S01]  /*19e0*/  ULEA UR17, UR7, UR9, 0x2 ;  /* 0x0000000907117291 */ /* 0x000fe2000f8e10ff */
[----:B------:R-:W-:Y:S08]  /*19f0*/  BSSY.RECONVERGENT B2, `(.L_x_33) ;  /* 0x000000f000027945 */ /* 0x000ff00003800200 */
[----:B------:R-:W2:Y:S01]  /*1a00*/  LDS R3, [UR17] ;  /* 0x00000011ff037984 */ /* 0x000ea20008000800 */
[----:B0-----:R-:W0:Y:S02]  /*1a10*/  MUFU.RCP R8, R9 ;  /* 0x0000000900087308 */ /* 0x001e240000001000 */
[----:B0-----:R-:W-:Y:S01]  /*1a20*/  FFMA R11, R8, -R9, 1 ;  /* 0x3f800000080b7423 */ /* 0x001fe20000000809 */
[----:B--2---:R-:W-:-:S03]  /*1a30*/  FADD R10, R2, -R3 ;  /* 0x80000003020a7221 */ /* 0x004fc60000000000 */
[----:B------:R-:W-:Y:S02]  /*1a40*/  FFMA R2, R8, R11, R8 ;  /* 0x0000000b08027223 */ /* 0x000fe40000000008 */
[----:B------:R-:W0:Y:S02]  /*1a50*/  FCHK P0, R10, R9 ;  /* 0x000000090a007302 */ /* 0x000e240000000000 */
        /* <DEDUP_REMOVED lines=8> */
.L_x_34:
[----:B------:R-:W-:Y:S05]  /*1ae0*/  BSYNC.RECONVERGENT B2 ;  /* 0x0000000000027941 */ /* 0x000fea0003800200 */
.L_x_33:
[----:B------:R-:W2:Y:S01]  /*1af0*/  LDL R2, [UR15+0x4] ;  /* 0x0000040fff027983 */ /* 0x000ea20008100800 */
[----:B------:R-:W0:Y:S01]  /*1b00*/  LDC R9, c[0x0][0x384] ;  /* 0x0000e100ff097b82 */ /* 0x000e220000000800 */
[----:B------:R-:W-:Y:S01]  /*1b10*/  BSSY.RECONVERGENT B2, `(.L_x_35) ;  /* 0x0000010000027945 */ /* 0x000fe20003800200 */
[----:B------:R-:W-:Y:S01]  /*1b20*/  FFMA R21, R8, R8, R21 ;  /* 0x0000000808157223 */ /* 0x000fe20000000015 */
[----:B------:R-:W2:Y:S01]  /*1b30*/  LDS R3, [UR17+0x4] ;  /* 0x00000411ff037984 */ /* 0x000ea20008000800 */
        /* <DEDUP_REMOVED lines=13> */
.L_x_36:
[----:B------:R-:W-:Y:S05]  /*1c10*/  BSYNC.RECONVERGENT B2 ;  /* 0x0000000000027941 */ /* 0x000fea0003800200 */
.L_x_35:
        /* <DEDUP_REMOVED lines=18> */
.L_x_38:
[----:B------:R-:W-:Y:S05]  /*1d40*/  BSYNC.RECONVERGENT B2 ;  /* 0x0000000000027941 */ /* 0x000fea0003800200 */
.L_x_37:
        /* <DEDUP_REMOVED lines=17> */
.L_x_40:
[----:B------:R-:W-:Y:S05]  /*1e60*/  BSYNC.RECONVERGENT B2 ;  /* 0x0000000000027941 */ /* 0x000fea0003800200 */
.L_x_39:
[----:B------:R-:W-:Y:S01]  /*1e70*/  FFMA R21, R2, R2, R21 ;  /* 0x0000000202157223 */ /* 0x000fe20000000015 */
[----:B------:R-:W-:-:S12]  /*1e80*/  UIADD3 UR7, UPT, UPT, UR7, 0x4, URZ ;  /* 0x0000000407077890 */ /* 0x000fd8000fffe0ff */
.L_x_32:
[----:B------:R-:W-:-:S09]  /*1e90*/  UISETP.NE.AND UP0, UPT, UR20, URZ, UPT ;  /* 0x000000ff1400728c */ /* 0x000fd2000bf05270 */
[----:B------:R-:W-:Y:S05]  /*1ea0*/  BRA.U !UP0, `(.L_x_31) ;  /* 0x0000000508047547 */ /* 0x000fea000b800000 */
[----:B------:R-:W-:-:S09]  /*1eb0*/  UISETP.NE.AND UP0, UPT, UR20, 0x1, UPT ;  /* 0x000000011400788c */ /* 0x000fd2000bf05270 */
        /* <DEDUP_REMOVED lines=20> */
.L_x_43:
[----:B------:R-:W-:Y:S05]  /*2000*/  BSYNC.RECONVERGENT B2 ;  /* 0x0000000000027941 */ /* 0x000fea0003800200 */
.L_x_42:
        /* <DEDUP_REMOVED lines=17> */
.L_x_45:
[----:B------:R-:W-:Y:S05]  /*2120*/  BSYNC.RECONVERGENT B2 ;  /* 0x0000000000027941 */ /* 0x000fea0003800200 */
.L_x_44:
[----:B------:R-:W-:Y:S01]  /*2130*/  FFMA R21, R2, R2, R21 ;  /* 0x0000000202157223 */ /* 0x000fe20000000015 */
[----:B------:R-:W-:-:S12]  /*2140*/  UIADD3 UR7, UPT, UPT, UR7, 0x2, URZ ;  /* 0x0000000207077890 */ /* 0x000fd8000fffe0ff */
.L_x_41:
[----:B------:R-:W0:Y:S02]  /*2150*/  LDCU UR15, c[0x0][0x380] ;  /* 0x00007000ff0f77ac */ /* 0x000e240008000800 */
[----:B0-----:R-:W-:-:S09]  /*2160*/  ULOP3.LUT UP0, URZ, UR15, 0x1, URZ, 0xc0, !UPT ;  /* 0x000000010fff7892 */ /* 0x001fd2000f80c0ff */
        /* <DEDUP_REMOVED lines=19> */
.L_x_47:
[----:B------:R-:W-:Y:S05]  /*22a0*/  BSYNC.RECONVERGENT B2 ;  /* 0x0000000000027941 */ /* 0x000fea0003800200 */
.L_x_46:
[----:B------:R-:W-:-:S07]  /*22b0*/  FFMA R21, R2, R2, R21 ;  /* 0x0000000202157223 */ /* 0x000fce0000000015 */
.L_x_31:
[----:B---3--:R-:W-:Y:S02]  /*22c0*/  HFMA2 R0, -RZ, RZ, 1.75, 0 ;  /* 0x3f000000ff007431 */ /* 0x008fe400000001ff */
[----:B------:R-:W-:Y:S01]  /*22d0*/  FMUL R21, R21, -0.5 ;  /* 0xbf00000015157820 */ /* 0x000fe20000400000 */
[----:B--2---:R-:W-:Y:S01]  /*22e0*/  MOV R3, 0x437c0000 ;  /* 0x437c000000037802 */ /* 0x004fe20000000f00 */
[----:B------:R-:W0:Y:S01]  /*22f0*/  LDCU UR7, c[0x0][0x380] ;  /* 0x00007000ff0777ac */ /* 0x000e220008000800 */
[----:B------:R-:W-:Y:S01]  /*2300*/  UIADD3 UR6, UPT, UPT, UR6, 0x1, URZ ;  /* 0x0000000106067890 */ /* 0x000fe2000fffe0ff */
[----:B------:R-:W-:-:S03]  /*2310*/  FFMA.SAT R0, R21, 0.0057249800302088260651, R0 ;  /* 0x3bbb989d15007823 */ /* 0x000fc60000002000 */
[----:B------:R-:W-:Y:S01]  /*2320*/  UISETP.NE.AND UP0, UPT, UR6, UR16, UPT ;  /* 0x000000100600728c */ /* 0x000fe2000bf05270 */
[----:B------:R-:W-:-:S04]  /*2330*/  FFMA.RM R0, R0, R3, 12582913 ;  /* 0x4b40000100007423 */ /* 0x000fc80000004003 */
[C---:B------:R-:W-:Y:S01]  /*2340*/  FADD R2, R0.reuse, -12583039 ;  /* 0xcb40007f00027421 */ /* 0x040fe20000000000 */
[----:B------:R-:W-:Y:S01]  /*2350*/  SHF.L.U32 R3, R0, 0x17, RZ ;  /* 0x0000001700037819 */ /* 0x000fe200000006ff */
[----:B0-----:R-:W-:Y:S02]  /*2360*/  ULEA UR9, UR7, UR9, 0x2 ;  /* 0x0000000907097291 */ /* 0x001fe4000f8e10ff */
[----:B------:R-:W-:-:S04]  /*2370*/  FFMA R2, R21, 1.4426950216293334961, -R2 ;  /* 0x3fb8aa3b15027823 */ /* 0x000fc80000000802 */
[----:B------:R-:W-:-:S06]  /*2380*/  FFMA R2, R21, 1.925963033500011079e-08, R2 ;  /* 0x32a5706015027823 */ /* 0x000fcc0000000002 */
[----:B------:R-:W0:Y:S02]  /*2390*/  MUFU.EX2 R2, R2 ;  /* 0x0000000200027308 */ /* 0x000e240000000800 */
[----:B0-----:R-:W-:Y:S01]  /*23a0*/  FFMA R6, R3, R2, R6 ;  /* 0x0000000203067223 */ /* 0x001fe20000000006 */
[----:B------:R-:W-:Y:S06]  /*23b0*/  BRA.U !UP0, `(.L_x_48) ;  /* 0x0000000108687547 */ /* 0x000fec000b800000 */
[----:B------:R-:W-:Y:S05]  /*23c0*/  BRA `(.L_x_49) ;  /* 0xffffffec000c7947 */ /* 0x000fea000383ffff */
.L_x_12:
[----:B------:R-:W-:-:S09]  /*23d0*/  UISETP.GE.U32.AND UP0, UPT, UR16, 0x4, UPT ;  /* 0x000000041000788c */ /* 0x000fd2000bf06070 */
[----:B------:R-:W-:Y:S05]  /*23e0*/  BRA.U !UP0, `(.L_x_50) ;  /* 0x00000001082c7547 */ /* 0x000fea000b800000 */
[----:B---3--:R-:W2:Y:S01]  /*23f0*/  MUFU.EX2 R0, -R12 ;  /* 0x8000000c00007308 */ /* 0x008ea20000000800 */
[----:B------:R-:W-:Y:S01]  /*2400*/  ULOP3.LUT UR7, UR16, 0x7fc, URZ, 0xc0, !UPT ;  /* 0x000007fc10077892 */ /* 0x000fe2000f8ec0ff */
[----:B------:R-:W-:Y:S01]  /*2410*/  UMOV UR6, URZ ;  /* 0x000000ff00067c82 */ /* 0x000fe20008000000 */
[----:B--2---:R-:W-:-:S10]  /*2420*/  FMUL R3, R13, R0 ;  /* 0x000000000d037220 */ /* 0x004fd40000400000 */
.L_x_51:
[----:B------:R-:W-:Y:S01]  /*2430*/  UIADD3 UR6, UPT, UPT, UR6, 0x4, URZ ;  /* 0x0000000406067890 */ /* 0x000fe2000fffe0ff */
[----:B------:R-:W-:-:S03]  /*2440*/  FADD R6, R3, R6 ;  /* 0x0000000603067221 */ /* 0x000fc60000000000 */
[----:B------:R-:W-:Y:S01]  /*2450*/  UISETP.NE.AND UP0, UPT, UR6, UR7, UPT ;  /* 0x000000070600728c */ /* 0x000fe2000bf05270 */
[----:B------:R-:W-:-:S04]  /*2460*/  FADD R6, R3, R6 ;  /* 0x0000000603067221 */ /* 0x000fc80000000000 */
[----:B------:R-:W-:-:S04]  /*2470*/  FADD R6, R3, R6 ;  /* 0x0000000603067221 */ /* 0x000fc80000000000 */
[----:B------:R-:W-:Y:S01]  /*2480*/  FADD R6, R3, R6 ;  /* 0x0000000603067221 */ /* 0x000fe20000000000 */
[----:B------:R-:W-:Y:S06]  /*2490*/  BRA.U UP0, `(.L_x_51) ;  /* 0xfffffffd00e47547 */ /* 0x000fec000b83ffff */
.L_x_50:
[----:B------:R-:W-:-:S09]  /*24a0*/  UISETP.NE.AND UP0, UPT, UR14, URZ, UPT ;  /* 0x000000ff0e00728c */ /* 0x000fd2000bf05270 */
[----:B------:R-:W-:Y:S05]  /*24b0*/  BRA.U !UP0, `(.L_x_48) ;  /* 0x0000000108287547 */ /* 0x000fea000b800000 */
[----:B---3--:R-:W2:Y:S01]  /*24c0*/  MUFU.EX2 R0, -R12 ;  /* 0x8000000c00007308 */ /* 0x008ea20000000800 */
[----:B------:R-:W-:-:S04]  /*24d0*/  UISETP.NE.AND UP0, UPT, UR14, 0x1, UPT ;  /* 0x000000010e00788c */ /* 0x000fc8000bf05270 */
[----:B------:R-:W-:Y:S02]  /*24e0*/  UISETP.NE.AND UP2, UPT, UR14, 0x2, UP0 ;  /* 0x000000020e00788c */ /* 0x000fe40008745270 */
[----:B------:R-:W-:-:S04]  /*24f0*/  PLOP3.LUT P0, PT, PT, PT, UP0, 0x80, 0x8 ;  /* 0x000000000008781c */ /* 0x000fc80003f0f008 */
[----:B------:R-:W-:Y:S01]  /*2500*/  PLOP3.LUT P1, PT, PT, PT, UP2, 0x80, 0x8 ;  /* 0x000000000008781c */ /* 0x000fe20003f2f028 */
[----:B--2---:R-:W-:-:S04]  /*2510*/  FMUL R3, R13, R0 ;  /* 0x000000000d037220 */ /* 0x004fc80000400000 */
[----:B------:R-:W-:-:S04]  /*2520*/  FADD R6, R6, R3 ;  /* 0x0000000306067221 */ /* 0x000fc80000000000 */
[----:B------:R-:W-:-:S04]  /*2530*/  @P0 FADD R0, R6, R3 ;  /* 0x0000000306000221 */ /* 0x000fc80000000000 */
[----:B------:R-:W-:-:S05]  /*2540*/  @P1 FADD R0, R3, R0 ;  /* 0x0000000003001221 */ /* 0x000fca0000000000 */
[----:B------:R-:W-:-:S07]  /*2550*/  @P0 MOV R6, R0 ;  /* 0x0000000000060202 */ /* 0x000fce0000000f00 */
.L_x_48:
[----:B------:R-:W-:Y:S01]  /*2560*/  BAR.SYNC.DEFER_BLOCKING 0x0 ;  /* 0x0000000000007b1d */ /* 0x000fe20000010000 */
[----:B------:R-:W-:-:S05]  /*2570*/  UIADD3 UR4, UPT, UPT, UR4, 0x1, URZ ;  /* 0x0000000104047890 */ /* 0x000fca000fffe0ff */
[----:B------:R-:W-:Y:S07]  /*2580*/  BRA.U !UP1, `(.L_x_52) ;  /* 0xffffffe1099c7547 */ /* 0x000fee000b83ffff */
.L_x_6:
[----:B--23--:R-:W2:Y:S02]  /*2590*/  LDC.64 R2, c[0x0][0x3a8] ;  /* 0x0000ea00ff027b82 */ /* 0x00cea40000000a00 */
[----:B--2---:R-:W-:-:S05]  /*25a0*/  IMAD.WIDE R2, R5, 0x4, R2 ;  /* 0x0000000405027825 */ /* 0x004fca00078e0202 */
[----:B------:R-:W-:Y:S01]  /*25b0*/  STG.E desc[UR12][R2.64], R6 ;  /* 0x0000000602007986 */ /* 0x000fe2000c10190c */
[----:B------:R-:W-:Y:S05]  /*25c0*/  EXIT ;  /* 0x000000000000794d */ /* 0x000fea0003800000 */
        .weak           $__internal_0_$__cuda_sm3x_div_rn_noftz_f32_slowpath
        .type           $__internal_0_$__cuda_sm3x_div_rn_noftz_f32_slowpath,@function
        .size           $__internal_0_$__cuda_sm3x_div_rn_noftz_f32_slowpath,(.L_x_65 - $__internal_0_$__cuda_sm3x_div_rn_noftz_f32_slowpath)
$__internal_0_$__cuda_sm3x_div_rn_noftz_f32_slowpath:
[----:B------:R-:W-:Y:S01]  /*25d0*/  SHF.R.U32.HI R16, RZ, 0x17, R0 ;  /* 0x00000017ff107819 */ /* 0x000fe20000011600 */
[----:B------:R-:W-:Y:S01]  /*25e0*/  BSSY.RECONVERGENT B0, `(.L_x_53) ;  /* 0x0000063000007945 */ /* 0x000fe20003800200 */
[----:B------:R-:W-:Y:S02]  /*25f0*/  SHF.R.U32.HI R2, RZ, 0x17, R3 ;  /* 0x00000017ff027819 */ /* 0x000fe40000011603 */
[----:B------:R-:W-:Y:S02]  /*2600*/  LOP3.LUT R16, R16, 0xff, RZ, 0xc0, !PT ;  /* 0x000000ff10107812 */ /* 0x000fe400078ec0ff */
[----:B------:R-:W-:Y:S02]  /*2610*/  LOP3.LUT R2, R2, 0xff, RZ, 0xc0, !PT ;  /* 0x000000ff02027812 */ /* 0x000fe400078ec0ff */
[----:B------:R-:W-:Y:S02]  /*2620*/  IADD3 R18, PT, PT, R16, -0x1, RZ ;  /* 0xffffffff10127810 */ /* 0x000fe40007ffe0ff */
[----:B------:R-:W-:-:S02]  /*2630*/  IADD3 R19, PT, PT, R2, -0x1, RZ ;  /* 0xffffffff02137810 */ /* 0x000fc40007ffe0ff */
[----:B------:R-:W-:Y:S02]  /*2640*/  ISETP.GT.U32.AND P0, PT, R18, 0xfd, PT ;  /* 0x000000fd1200780c */ /* 0x000fe40003f04070 */
[----:B------:R-:W-:Y:S02]  /*2650*/  MOV R20, R0 ;  /* 0x0000000000147202 */ /* 0x000fe40000000f00 */
[----:B------:R-:W-:-:S13]  /*2660*/  ISETP.GT.U32.OR P0, PT, R19, 0xfd, P0 ;  /* 0x000000fd1300780c */ /* 0x000fda0000704470 */
[----:B------:R-:W-:Y:S01]  /*2670*/  @!P0 MOV R17, RZ ;  /* 0x000000ff00118202 */ /* 0x000fe20000000f00 */
[----:B------:R-:W-:Y:S06]  /*2680*/  @!P0 BRA `(.L_x_54) ;  /* 0x00000000005c8947 */ /* 0x000fec0003800000 */
[----:B------:R-:W-:Y:S02]  /*2690*/  FSETP.GTU.FTZ.AND P0, PT, |R3|, +INF , PT ;  /* 0x7f8000000300780b */ /* 0x000fe40003f1c200 */
[----:B------:R-:W-:-:S04]  /*26a0*/  FSETP.GTU.FTZ.AND P1, PT, |R0|, +INF , PT ;  /* 0x7f8000000000780b */ /* 0x000fc80003f3c200 */
[----:B------:R-:W-:-:S13]  /*26b0*/  PLOP3.LUT P0, PT, P0, P1, PT, 0xf8, 0x8f ;  /* 0x00000000008f781c */ /* 0x000fda0000703f70 */
[----:B------:R-:W-:Y:S05]  /*26c0*/  @P0 BRA `(.L_x_55) ;  /* 0x00000004004c0947 */ /* 0x000fea0003800000 */
[----:B------:R-:W-:-:S13]  /*26d0*/  LOP3.LUT P0, RZ, R20, 0x7fffffff, R3, 0xc8, !PT ;  /* 0x7fffffff14ff7812 */ /* 0x000fda000780c803 */
[----:B------:R-:W-:Y:S05]  /*26e0*/  @!P0 BRA `(.L_x_56) ;  /* 0x00000004003c8947 */ /* 0x000fea0003800000 */
[C---:B------:R-:W-:Y:S02]  /*26f0*/  FSETP.NEU.FTZ.AND P2, PT, |R3|.reuse, +INF , PT ;  /* 0x7f8000000300780b */ /* 0x040fe40003f5d200 */
[----:B------:R-:W-:Y:S02]  /*2700*/  FSETP.NEU.FTZ.AND P1, PT, |R0|, +INF , PT ;  /* 0x7f8000000000780b */ /* 0x000fe40003f3d200 */
[----:B------:R-:W-:-:S11]  /*2710*/  FSETP.NEU.FTZ.AND P0, PT, |R3|, +INF , PT ;  /* 0x7f8000000300780b */ /* 0x000fd60003f1d200 */
[----:B------:R-:W-:Y:S05]  /*2720*/  @!P1 BRA !P2, `(.L_x_56) ;  /* 0x00000004002c9947 */ /* 0x000fea0005000000 */
[----:B------:R-:W-:-:S04]  /*2730*/  LOP3.LUT P2, RZ, R3, 0x7fffffff, RZ, 0xc0, !PT ;  /* 0x7fffffff03ff7812 */ /* 0x000fc8000784c0ff */
[----:B------:R-:W-:-:S13]  /*2740*/  PLOP3.LUT P1, PT, P1, P2, PT, 0x2f, 0xf2 ;  /* 0x0000000000f2781c */ /* 0x000fda0000f24577 */
[----:B------:R-:W-:Y:S05]  /*2750*/  @P1 BRA `(.L_x_57) ;  /* 0x0000000400181947 */ /* 0x000fea0003800000 */
[----:B------:R-:W-:-:S04]  /*2760*/  LOP3.LUT P1, RZ, R20, 0x7fffffff, RZ, 0xc0, !PT ;  /* 0x7fffffff14ff7812 */ /* 0x000fc8000782c0ff */
[----:B------:R-:W-:-:S13]  /*2770*/  PLOP3.LUT P0, PT, P0, P1, PT, 0x2f, 0xf2 ;  /* 0x0000000000f2781c */ /* 0x000fda0000702577 */
[----:B------:R-:W-:Y:S05]  /*2780*/  @P0 BRA `(.L_x_58) ;  /* 0x0000000400000947 */ /* 0x000fea0003800000 */
[----:B------:R-:W-:Y:S02]  /*2790*/  ISETP.GE.AND P0, PT, R19, RZ, PT ;  /* 0x000000ff1300720c */ /* 0x000fe40003f06270 */
[----:B------:R-:W-:-:S11]  /*27a0*/  ISETP.GE.AND P1, PT, R18, RZ, PT ;  /* 0x000000ff1200720c */ /* 0x000fd60003f26270 */
[----:B------:R-:W-:Y:S01]  /*27b0*/  @P0 MOV R17, RZ ;  /* 0x000000ff00110202 */ /* 0x000fe20000000f00 */
[----:B------:R-:W-:Y:S01]  /*27c0*/  @!P0 FFMA R3, R3, 1.84467440737095516160e+19, RZ ;  /* 0x5f80000003038823 */ /* 0x000fe200000000ff */
[----:B------:R-:W-:Y:S01]  /*27d0*/  @!P0 MOV R17, 0xffffffc0 ;  /* 0xffffffc000118802 */ /* 0x000fe20000000f00 */
[----:B------:R-:W-:-:S03]  /*27e0*/  @!P1 FFMA R20, R0, 1.84467440737095516160e+19, RZ ;  /* 0x5f80000000149823 */ /* 0x000fc600000000ff */
[----:B------:R-:W-:-:S07]  /*27f0*/  @!P1 IADD3 R17, PT, PT, R17, 0x40, RZ ;  /* 0x0000004011119810 */ /* 0x000fce0007ffe0ff */
.L_x_54:
[----:B------:R-:W-:Y:S01]  /*2800*/  LEA R19, R16, 0xc0800000, 0x17 ;  /* 0xc080000010137811 */ /* 0x000fe200078eb8ff */
[----:B------:R-:W-:Y:S03]  /*2810*/  BSSY.RECONVERGENT B1, `(.L_x_59) ;  /* 0x0000036000017945 */ /* 0x000fe60003800200 */
[----:B------:R-:W-:Y:S02]  /*2820*/  IADD3 R22, PT, PT, -R19, R20, RZ ;  /* 0x0000001413167210 */ /* 0x000fe40007ffe1ff */
[----:B------:R-:W-:Y:S02]  /*2830*/  IADD3 R20, PT, PT, R2, -0x7f, RZ ;  /* 0xffffff8102147810 */ /* 0x000fe40007ffe0ff */
[----:B------:R-:W0:Y:S01]  /*2840*/  MUFU.RCP R18, R22 ;  /* 0x0000001600127308 */ /* 0x000e220000001000 */
[----:B------:R-:W-:Y:S01]  /*2850*/  FADD.FTZ R19, -R22, -RZ ;  /* 0x800000ff16137221 */ /* 0x000fe20000010100 */
[C---:B------:R-:W-:Y:S01]  /*2860*/  IADD3 R16, PT, PT, R20.reuse, 0x7f, -R16 ;  /* 0x0000007f14107810 */ /* 0x040fe20007ffe810 */
[----:B------:R-:W-:-:S03]  /*2870*/  IMAD R2, R20, -0x800000, R3 ;  /* 0xff80000014027824 */ /* 0x000fc600078e0203 */
[----:B------:R-:W-:Y:S01]  /*2880*/  IADD3 R17, PT, PT, R16, R17, RZ ;  /* 0x0000001110117210 */ /* 0x000fe20007ffe0ff */
[----:B0-----:R-:W-:-:S04]  /*2890*/  FFMA R23, R18, R19, 1 ;  /* 0x3f80000012177423 */ /* 0x001fc80000000013 */
[----:B------:R-:W-:-:S04]  /*28a0*/  FFMA R23, R18, R23, R18 ;  /* 0x0000001712177223 */ /* 0x000fc80000000012 */
[----:B------:R-:W-:-:S04]  /*28b0*/  FFMA R18, R2, R23, RZ ;  /* 0x0000001702127223 */ /* 0x000fc800000000ff */
[----:B------:R-:W-:-:S04]  /*28c0*/  FFMA R3, R19, R18, R2 ;  /* 0x0000001213037223 */ /* 0x000fc80000000002 */
[----:B------:R-:W-:-:S04]  /*28d0*/  FFMA R18, R23, R3, R18 ;  /* 0x0000000317127223 */ /* 0x000fc80000000012 */
[----:B------:R-:W-:-:S04]  /*28e0*/  FFMA R19, R19, R18, R2 ;  /* 0x0000001213137223 */ /* 0x000fc80000000002 */
[----:B------:R-:W-:-:S05]  /*28f0*/  FFMA R2, R23, R19, R18 ;  /* 0x0000001317027223 */ /* 0x000fca0000000012 */
[----:B------:R-:W-:-:S04]  /*2900*/  SHF.R.U32.HI R3, RZ, 0x17, R2 ;  /* 0x00000017ff037819 */ /* 0x000fc80000011602 */
[----:B------:R-:W-:-:S04]  /*2910*/  LOP3.LUT R16, R3, 0xff, RZ, 0xc0, !PT ;  /* 0x000000ff03107812 */ /* 0x000fc800078ec0ff */
[----:B------:R-:W-:-:S04]  /*2920*/  IADD3 R3, PT, PT, R16, R17, RZ ;  /* 0x0000001110037210 */ /* 0x000fc80007ffe0ff */
[----:B------:R-:W-:-:S04]  /*2930*/  IADD3 R16, PT, PT, R3, -0x1, RZ ;  /* 0xffffffff03107810 */ /* 0x000fc80007ffe0ff */
[----:B------:R-:W-:-:S13]  /*2940*/  ISETP.GE.U32.AND P0, PT, R16, 0xfe, PT ;  /* 0x000000fe1000780c */ /* 0x000fda0003f06070 */
[----:B------:R-:W-:Y:S05]  /*2950*/  @!P0 BRA `(.L_x_60) ;  /* 0x0000000000808947 */ /* 0x000fea0003800000 */
[----:B------:R-:W-:-:S13]  /*2960*/  ISETP.GT.AND P0, PT, R3, 0xfe, PT ;  /* 0x000000fe0300780c */ /* 0x000fda0003f04270 */
[----:B------:R-:W-:Y:S05]  /*2970*/  @P0 BRA `(.L_x_61) ;  /* 0x00000000006c0947 */ /* 0x000fea0003800000 */
[----:B------:R-:W-:-:S13]  /*2980*/  ISETP.GE.AND P0, PT, R3, 0x1, PT ;  /* 0x000000010300780c */ /* 0x000fda0003f06270 */
[----:B------:R-:W-:Y:S05]  /*2990*/  @P0 BRA `(.L_x_62) ;  /* 0x0000000000740947 */ /* 0x000fea0003800000 */
[----:B------:R-:W-:Y:S02]  /*29a0*/  ISETP.GE.AND P0, PT, R3, -0x18, PT ;  /* 0xffffffe80300780c */ /* 0x000fe40003f06270 */
[----:B------:R-:W-:-:S11]  /*29b0*/  LOP3.LUT R2, R2, 0x80000000, RZ, 0xc0, !PT ;  /* 0x8000000002027812 */ /* 0x000fd600078ec0ff */
[----:B------:R-:W-:Y:S05]  /*29c0*/  @!P0 BRA `(.L_x_62) ;  /* 0x0000000000688947 */ /* 0x000fea0003800000 */
[CCC-:B------:R-:W-:Y:S01]  /*29d0*/  FFMA.RZ R16, R23.reuse, R19.reuse, R18.reuse ;  /* 0x0000001317107223 */ /* 0x1c0fe2000000c012 */
[CCC-:B------:R-:W-:Y:S01]  /*29e0*/  FFMA.RP R17, R23.reuse, R19.reuse, R18.reuse ;  /* 0x0000001317117223 */ /* 0x1c0fe20000008012 */
[----:B------:R-:W-:Y:S01]  /*29f0*/  FFMA.RM R20, R23, R19, R18 ;  /* 0x0000001317147223 */ /* 0x000fe20000004012 */
[C---:B------:R-:W-:Y:S02]  /*2a00*/  IADD3 R18, PT, PT, R3.reuse, 0x20, RZ ;  /* 0x0000002003127810 */ /* 0x040fe40007ffe0ff */
[----:B------:R-:W-:Y:S02]  /*2a10*/  LOP3.LUT R16, R16, 0x7fffff, RZ, 0xc0, !PT ;  /* 0x007fffff10107812 */ /* 0x000fe400078ec0ff */
[C---:B------:R-:W-:Y:S02]  /*2a20*/  ISETP.NE.AND P2, PT, R3.reuse, RZ, PT ;  /* 0x000000ff0300720c */ /* 0x040fe40003f45270 */
[----:B------:R-:W-:Y:S02]  /*2a30*/  LOP3.LUT R19, R16, 0x800000, RZ, 0xfc, !PT ;  /* 0x0080000010137812 */ /* 0x000fe400078efcff */
[----:B------:R-:W-:-:S02]  /*2a40*/  ISETP.NE.AND P1, PT, R3, RZ, PT ;  /* 0x000000ff0300720c */ /* 0x000fc40003f25270 */
[----:B------:R-:W-:Y:S02]  /*2a50*/  IADD3 R3, PT, PT, -R3, RZ, RZ ;  /* 0x000000ff03037210 */ /* 0x000fe40007ffe1ff */
[----:B------:R-:W-:Y:S02]  /*2a60*/  SHF.L.U32 R18, R19, R18, RZ ;  /* 0x0000001213127219 */ /* 0x000fe400000006ff */
[----:B------:R-:W-:Y:S02]  /*2a70*/  FSETP.NEU.FTZ.AND P0, PT, R17, R20, PT ;  /* 0x000000141100720b */ /* 0x000fe40003f1d000 */
[----:B------:R-:W-:Y:S02]  /*2a80*/  SEL R16, R3, RZ, P2 ;  /* 0x000000ff03107207 */ /* 0x000fe40001000000 */
[----:B------:R-:W-:Y:S02]  /*2a90*/  ISETP.NE.AND P1, PT, R18, RZ, P1 ;  /* 0x000000ff1200720c */ /* 0x000fe40000f25270 */
[----:B------:R-:W-:-:S02]  /*2aa0*/  SHF.R.U32.HI R18, RZ, R16, R19 ;  /* 0x00000010ff127219 */ /* 0x000fc40000011613 */
[----:B------:R-:W-:Y:S02]  /*2ab0*/  PLOP3.LUT P0, PT, P0, P1, PT, 0xf8, 0x8f ;  /* 0x00000000008f781c */ /* 0x000fe40000703f70 */
[----:B------:R-:W-:Y:S02]  /*2ac0*/  SHF.R.U32.HI R16, RZ, 0x1, R18 ;  /* 0x00000001ff107819 */ /* 0x000fe40000011612 */
[----:B------:R-:W-:-:S04]  /*2ad0*/  SEL R3, RZ, 0x1, !P0 ;  /* 0x00000001ff037807 */ /* 0x000fc80004000000 */
[----:B------:R-:W-:-:S04]  /*2ae0*/  LOP3.LUT R3, R3, 0x1, R16, 0xf8, !PT ;  /* 0x0000000103037812 */ /* 0x000fc800078ef810 */
[----:B------:R-:W-:-:S04]  /*2af0*/  LOP3.LUT R3, R3, R18, RZ, 0xc0, !PT ;  /* 0x0000001203037212 */ /* 0x000fc800078ec0ff */
[----:B------:R-:W-:-:S04]  /*2b00*/  IADD3 R3, PT, PT, R16, R3, RZ ;  /* 0x0000000310037210 */ /* 0x000fc80007ffe0ff */
[----:B------:R-:W-:Y:S01]  /*2b10*/  LOP3.LUT R2, R3, R2, RZ, 0xfc, !PT ;  /* 0x0000000203027212 */ /* 0x000fe200078efcff */
[----:B------:R-:W-:Y:S06]  /*2b20*/  BRA `(.L_x_62) ;  /* 0x0000000000107947 */ /* 0x000fec0003800000 */
.L_x_61:
[----:B------:R-:W-:-:S04]  /*2b30*/  LOP3.LUT R2, R2, 0x80000000, RZ, 0xc0, !PT ;  /* 0x8000000002027812 */ /* 0x000fc800078ec0ff */
[----:B------:R-:W-:Y:S01]  /*2b40*/  LOP3.LUT R2, R2, 0x7f800000, RZ, 0xfc, !PT ;  /* 0x7f80000002027812 */ /* 0x000fe200078efcff */
[----:B------:R-:W-:Y:S06]  /*2b50*/  BRA `(.L_x_62) ;  /* 0x0000000000047947 */ /* 0x000fec0003800000 */
.L_x_60:
[----:B------:R-:W-:-:S07]  /*2b60*/  LEA R2, R17, R2, 0x17 ;  /* 0x0000000211027211 */ /* 0x000fce00078eb8ff */
.L_x_62:
[----:B------:R-:W-:Y:S05]  /*2b70*/  BSYNC.RECONVERGENT B1 ;  /* 0x0000000000017941 */ /* 0x000fea0003800200 */
.L_x_59:
[----:B------:R-:W-:Y:S05]  /*2b80*/  BRA `(.L_x_63) ;  /* 0x0000000000207947 */ /* 0x000fea0003800000 */
.L_x_58:
[----:B------:R-:W-:-:S04]  /*2b90*/  LOP3.LUT R2, R20, 0x80000000, R3, 0x48, !PT ;  /* 0x8000000014027812 */ /* 0x000fc800078e4803 */
[----:B------:R-:W-:Y:S01]  /*2ba0*/  LOP3.LUT R2, R2, 0x7f800000, RZ, 0xfc, !PT ;  /* 0x7f80000002027812 */ /* 0x000fe200078efcff */
[----:B------:R-:W-:Y:S06]  /*2bb0*/  BRA `(.L_x_63) ;  /* 0x0000000000147947 */ /* 0x000fec0003800000 */
.L_x_57:
[----:B------:R-:W-:Y:S01]  /*2bc0*/  LOP3.LUT R2, R20, 0x80000000, R3, 0x48, !PT ;  /* 0x8000000014027812 */ /* 0x000fe200078e4803 */
[----:B------:R-:W-:Y:S06]  /*2bd0*/  BRA `(.L_x_63) ;  /* 0x00000000000c7947 */ /* 0x000fec0003800000 */
.L_x_56:
[----:B------:R-:W0:Y:S01]  /*2be0*/  MUFU.RSQ R2, -QNAN ;  /* 0xffc0000000027908 */ /* 0x000e220000001400 */
[----:B------:R-:W-:Y:S05]  /*2bf0*/  BRA `(.L_x_63) ;  /* 0x0000000000047947 */ /* 0x000fea0003800000 */
.L_x_55:
[----:B------:R-:W-:-:S07]  /*2c00*/  FADD.FTZ R2, R3, R0 ;  /* 0x0000000003027221 */ /* 0x000fce0000010000 */
.L_x_63:
[----:B------:R-:W-:Y:S05]  /*2c10*/  BSYNC.RECONVERGENT B0 ;  /* 0x0000000000007941 */ /* 0x000fea0003800200 */
.L_x_53:
[----:B------:R-:W-:Y:S01]  /*2c20*/  HFMA2 R17, -RZ, RZ, 0, 0 ;  /* 0x00000000ff117431 */ /* 0x000fe200000001ff */
[----:B------:R-:W-:-:S04]  /*2c30*/  MOV R16, R8 ;  /* 0x0000000800107202 */ /* 0x000fc80000000f00 */
[----:B0-----:R-:W-:Y:S05]  /*2c40*/  RET.REL.NODEC R16 `(_Z19NbodyKernelOnDeviceifPfiS_iS_) ;  /* 0xffffffd010ec7950 */ /* 0x001fea0003c3ffff */
.L_x_64:
[----:B------:R-:W-:-:S00]  /*2c50*/  BRA `(.L_x_64) ;  /* 0xfffffffc00fc7947 */ /* 0x000fc0000383ffff */
[----:B------:R-:W-:-:S00]  /*2c60*/  NOP ;  /* 0x0000000000007918 */ /* 0x000fc00000000000 */
        /* <DEDUP_REMOVED lines=9> */
.L_x_65:


//--------------------- .nv.shared._Z19NbodyKernelOnDeviceifPfiS_iS_ --------------------------
	.section	.nv.shared._Z19NbodyKernelOnDeviceifPfiS_iS_,"aw",@nobits
	.sectionflags	@""
	.align	16
	.zero		1024


//--------------------- .nv.shared.reserved.0     --------------------------
	.section	.nv.shared.reserved.0,"aw",@nobits
	.weak		__nv_reservedSMEM_offset_0_alias
	.size		__nv_reservedSMEM_offset_0_alias, 0, 64
	.other		__nv_reservedSMEM_offset_0_alias,@"STO_CUDA_RESERVED_SHARED STV_DEFAULT"
__nv_reservedSMEM_offset_0_alias:
	.zero		0
	.zero		64


//--------------------- .nv.constant0._Z19NbodyKernelOnDeviceifPfiS_iS_ --------------------------
	.section	.nv.constant0._Z19NbodyKernelOnDeviceifPfiS_iS_,"a",@progbits
	.sectionflags	@""
	.align	4
.nv.constant0._Z19NbodyKernelOnDeviceifPfiS_iS_:
	.zero		944


//--------------------- SYMBOLS --------------------------

	.type		.nv.reservedSmem.offset0,@object
	.size		.nv.reservedSmem.offset0,0x4
	.type		.nv.reservedSmem.cap,@object
	.size		.nv.reservedSmem.cap,0x4
